	.target	sm_100a

	.elftype	@"ET_EXEC"


//--------------------- .note.nv.tkinfo           --------------------------
	.section	.note.nv.tkinfo,"",@"SHT_NOTE"
	.sectionflags	@"SHF_NOTE_NV_TKINFO"
	.tkinfo
        /*0018*/ 	.word	0x00000002
        /*0030*/ 	.string	""
        /*0030*/ 	.string	"ptxas"
        /*0030*/ 	.string	"Cuda compilation tools, release 13.0, V13.0.88"
        /*0030*/ 	.string	"Build cuda_13.0.r13.0/compiler.36424714_0"
        /*0030*/ 	.string	"-arch sm_100a -m 64 "



//--------------------- .note.nv.cuinfo           --------------------------
	.section	.note.nv.cuinfo,"",@"SHT_NOTE"
	.sectionflags	@"SHF_NOTE_NV_CUINFO"
        /*0018*/ 	.short	0x0002
        /*001a*/ 	.short	0x0064
        /*001c*/ 	.short	0x0082
	.zero		2


//--------------------- .nv.info                  --------------------------
	.section	.nv.info,"",@"SHT_CUDA_INFO"
	.align	4


	//----- nvinfo : EIATTR_REGCOUNT
	.align		4
        /*0000*/ 	.byte	0x04, 0x2f
        /*0002*/ 	.short	(.L_19 - .L_18)
	.align		4
.L_18:
        /*0004*/ 	.word	index@(_ZN7cutlass13device_kernelINS_4gemm6kernel13GemmUniversalIN4cute5tupleIJiiiiEEENS1_10collective13CollectiveMmaINS1_35MainloopSm100TmaUmmaWarpSpecializedILi43ELi2ELi4ENS5_IJNS4_1CILi1EEESB_SB_EEEEENS5_IJNSA_ILi128EEENSA_ILi32EEESF_EEEaNS5_IJlSB_lEEEaSH_NS4_8TiledMMAINS4_8MMA_AtomIJNS4_15SM100_MMA_S8_SSIaaiLi128ELi32ELNS4_4UMMA5MajorE0ELSM_0ELNSL_8SaturateE0EEEEEENS4_6LayoutISC_NS5_IJNSA_ILi0EEESR_SR_EEEEENS5_IJNS4_10UnderscoreESU_SU_EEEEENS4_13SM90_TMA_LOADENS4_14ComposedLayoutINS4_7SwizzleILi1ELi4ELi3EEENS4_18smem_ptr_flag_bitsILi8EEENSQ_INS5_IJNSA_ILi8EEESF_EEENS5_IJSF_SB_EEEEEEEvNS4_8identityESX_S17_vS18_EENS_8epilogue10collective18CollectiveEpilogueINS1A_23Sm100TmaWarpSpecializedILi1ELi1ELi32ELb0ELb0EEEJSG_NS5_IJNSQ_ISE_SB_EENSQ_ISF_SB_EEEEEaSH_aSH_NS1A_6fusion15FusionCallbacksIS1E_NS1I_17LinearCombinationIaiaiLNS_15FloatRoundStyleE2EEESG_S1H_JEEENS4_5SM1004TMEM4LOAD26SM100_TMEM_LOAD_32dp32b32xESX_S17_NS4_39AutoVectorizingCopyWithAssumedAlignmentILi128EEENS4_14SM90_TMA_STOREES17_S1T_S1T_EEEvvEEEEvNT_6ParamsE)
        /*0008*/ 	.word	0x0000007b


	//----- nvinfo : EIATTR_FRAME_SIZE
	.align		4
.L_19:
        /*000c*/ 	.byte	0x04, 0x11
        /*000e*/ 	.short	(.L_21 - .L_20)
	.align		4
.L_20:
        /*0010*/ 	.word	index@($__internal_2_$__cuda_sm10x_tcgen05_guardrail_trap_unallocated_columns_being_dealloced)
        /*0014*/ 	.word	0x00000000


	//----- nvinfo : EIATTR_FRAME_SIZE
	.align		4
.L_21:
        /*0018*/ 	.byte	0x04, 0x11
        /*001a*/ 	.short	(.L_23 - .L_22)
	.align		4
.L_22:
        /*001c*/ 	.word	index@($__internal_1_$__cuda_sm10x_tcgen05_guardrail_trap_phase_invalid_during_alloc)
        /*0020*/ 	.word	0x00000000


	//----- nvinfo : EIATTR_FRAME_SIZE
	.align		4
.L_23:
        /*0024*/ 	.byte	0x04, 0x11
        /*0026*/ 	.short	(.L_25 - .L_24)
	.align		4
.L_24:
        /*0028*/ 	.word	index@($__internal_0_$__cuda_sm10x_tcgen05_guardrail_trap_col_being_dealloced_not_returned_by_alloc)
        /*002c*/ 	.word	0x00000000


	//----- nvinfo : EIATTR_FRAME_SIZE
	.align		4
.L_25:
        /*0030*/ 	.byte	0x04, 0x11
        /*0032*/ 	.short	(.L_27 - .L_26)
	.align		4
.L_26:
        /*0034*/ 	.word	index@(_ZN7cutlass13device_kernelINS_4gemm6kernel13GemmUniversalIN4cute5tupleIJiiiiEEENS1_10collective13CollectiveMmaINS1_35MainloopSm100TmaUmmaWarpSpecializedILi43ELi2ELi4ENS5_IJNS4_1CILi1EEESB_SB_EEEEENS5_IJNSA_ILi128EEENSA_ILi32EEESF_EEEaNS5_IJlSB_lEEEaSH_NS4_8TiledMMAINS4_8MMA_AtomIJNS4_15SM100_MMA_S8_SSIaaiLi128ELi32ELNS4_4UMMA5MajorE0ELSM_0ELNSL_8SaturateE0EEEEEENS4_6LayoutISC_NS5_IJNSA_ILi0EEESR_SR_EEEEENS5_IJNS4_10UnderscoreESU_SU_EEEEENS4_13SM90_TMA_LOADENS4_14ComposedLayoutINS4_7SwizzleILi1ELi4ELi3EEENS4_18smem_ptr_flag_bitsILi8EEENSQ_INS5_IJNSA_ILi8EEESF_EEENS5_IJSF_SB_EEEEEEEvNS4_8identityESX_S17_vS18_EENS_8epilogue10collective18CollectiveEpilogueINS1A_23Sm100TmaWarpSpecializedILi1ELi1ELi32ELb0ELb0EEEJSG_NS5_IJNSQ_ISE_SB_EENSQ_ISF_SB_EEEEEaSH_aSH_NS1A_6fusion15FusionCallbacksIS1E_NS1I_17LinearCombinationIaiaiLNS_15FloatRoundStyleE2EEESG_S1H_JEEENS4_5SM1004TMEM4LOAD26SM100_TMEM_LOAD_32dp32b32xESX_S17_NS4_39AutoVectorizingCopyWithAssumedAlignmentILi128EEENS4_14SM90_TMA_STOREES17_S1T_S1T_EEEvvEEEEvNT_6ParamsE)
        /*0038*/ 	.word	0x00000000


	//----- nvinfo : EIATTR_MIN_STACK_SIZE
	.align		4
.L_27:
        /*003c*/ 	.byte	0x04, 0x12
        /*003e*/ 	.short	(.L_29 - .L_28)
	.align		4
.L_28:
        /*0040*/ 	.word	index@(_ZN7cutlass13device_kernelINS_4gemm6kernel13GemmUniversalIN4cute5tupleIJiiiiEEENS1_10collective13CollectiveMmaINS1_35MainloopSm100TmaUmmaWarpSpecializedILi43ELi2ELi4ENS5_IJNS4_1CILi1EEESB_SB_EEEEENS5_IJNSA_ILi128EEENSA_ILi32EEESF_EEEaNS5_IJlSB_lEEEaSH_NS4_8TiledMMAINS4_8MMA_AtomIJNS4_15SM100_MMA_S8_SSIaaiLi128ELi32ELNS4_4UMMA5MajorE0ELSM_0ELNSL_8SaturateE0EEEEEENS4_6LayoutISC_NS5_IJNSA_ILi0EEESR_SR_EEEEENS5_IJNS4_10UnderscoreESU_SU_EEEEENS4_13SM90_TMA_LOADENS4_14ComposedLayoutINS4_7SwizzleILi1ELi4ELi3EEENS4_18smem_ptr_flag_bitsILi8EEENSQ_INS5_IJNSA_ILi8EEESF_EEENS5_IJSF_SB_EEEEEEEvNS4_8identityESX_S17_vS18_EENS_8epilogue10collective18CollectiveEpilogueINS1A_23Sm100TmaWarpSpecializedILi1ELi1ELi32ELb0ELb0EEEJSG_NS5_IJNSQ_ISE_SB_EENSQ_ISF_SB_EEEEEaSH_aSH_NS1A_6fusion15FusionCallbacksIS1E_NS1I_17LinearCombinationIaiaiLNS_15FloatRoundStyleE2EEESG_S1H_JEEENS4_5SM1004TMEM4LOAD26SM100_TMEM_LOAD_32dp32b32xESX_S17_NS4_39AutoVectorizingCopyWithAssumedAlignmentILi128EEENS4_14SM90_TMA_STOREES17_S1T_S1T_EEEvvEEEEvNT_6ParamsE)
        /*0044*/ 	.word	0x00000000
.L_29:


//--------------------- .nv.compat                --------------------------
	.section	.nv.compat,"",@"SHT_CUDA_COMPAT_INFO"
	.align	4
        /*0000*/ 	.byte	0x02, 0x09, 0x01, 0x00, 0x02, 0x02, 0x03, 0x00, 0x02, 0x05, 0x06, 0x00, 0x03, 0x07, 0x01, 0x01
        /*0010*/ 	.byte	0x02, 0x03, 0x01, 0x00, 0x02, 0x06, 0x01, 0x00, 0x04, 0x0b, 0x08, 0x00, 0x01, 0x00, 0x00, 0x00
        /*0020*/ 	.byte	0x00, 0x00, 0x00, 0x00


//--------------------- .nv.info._ZN7cutlass13device_kernelINS_4gemm6kernel13GemmUniversalIN4cute5tupleIJiiiiEEENS1_10collective13CollectiveMmaINS1_35MainloopSm100TmaUmmaWarpSpecializedILi43ELi2ELi4ENS5_IJNS4_1CILi1EEESB_SB_EEEEENS5_IJNSA_ILi128EEENSA_ILi32EEESF_EEEaNS5_IJlSB_lEEEaSH_NS4_8TiledMMAINS4_8MMA_AtomIJNS4_15SM100_MMA_S8_SSIaaiLi128ELi32ELNS4_4UMMA5MajorE0ELSM_0ELNSL_8SaturateE0EEEEEENS4_6LayoutISC_NS5_IJNSA_ILi0EEESR_SR_EEEEENS5_IJNS4_10UnderscoreESU_SU_EEEEENS4_13SM90_TMA_LOADENS4_14ComposedLayoutINS4_7SwizzleILi1ELi4ELi3EEENS4_18smem_ptr_flag_bitsILi8EEENSQ_INS5_IJNSA_ILi8EEESF_EEENS5_IJSF_SB_EEEEEEEvNS4_8identityESX_S17_vS18_EENS_8epilogue10collective18CollectiveEpilogueINS1A_23Sm100TmaWarpSpecializedILi1ELi1ELi32ELb0ELb0EEEJSG_NS5_IJNSQ_ISE_SB_EENSQ_ISF_SB_EEEEEaSH_aSH_NS1A_6fusion15FusionCallbacksIS1E_NS1I_17LinearCombinationIaiaiLNS_15FloatRoundStyleE2EEESG_S1H_JEEENS4_5SM1004TMEM4LOAD26SM100_TMEM_LOAD_32dp32b32xESX_S17_NS4_39AutoVectorizingCopyWithAssumedAlignmentILi128EEENS4_14SM90_TMA_STOREES17_S1T_S1T_EEEvvEEEEvNT_6ParamsE --------------------------
	.section	.nv.info._ZN7cutlass13device_kernelINS_4gemm6kernel13GemmUniversalIN4cute5tupleIJiiiiEEENS1_10collective13CollectiveMmaINS1_35MainloopSm100TmaUmmaWarpSpecializedILi43ELi2ELi4ENS5_IJNS4_1CILi1EEESB_SB_EEEEENS5_IJNSA_ILi128EEENSA_ILi32EEESF_EEEaNS5_IJlSB_lEEEaSH_NS4_8TiledMMAINS4_8MMA_AtomIJNS4_15SM100_MMA_S8_SSIaaiLi128ELi32ELNS4_4UMMA5MajorE0ELSM_0ELNSL_8SaturateE0EEEEEENS4_6LayoutISC_NS5_IJNSA_ILi0EEESR_SR_EEEEENS5_IJNS4_10UnderscoreESU_SU_EEEEENS4_13SM90_TMA_LOADENS4_14ComposedLayoutINS4_7SwizzleILi1ELi4ELi3EEENS4_18smem_ptr_flag_bitsILi8EEENSQ_INS5_IJNSA_ILi8EEESF_EEENS5_IJSF_SB_EEEEEEEvNS4_8identityESX_S17_vS18_EENS_8epilogue10collective18CollectiveEpilogueINS1A_23Sm100TmaWarpSpecializedILi1ELi1ELi32ELb0ELb0EEEJSG_NS5_IJNSQ_ISE_SB_EENSQ_ISF_SB_EEEEEaSH_aSH_NS1A_6fusion15FusionCallbacksIS1E_NS1I_17LinearCombinationIaiaiLNS_15FloatRoundStyleE2EEESG_S1H_JEEENS4_5SM1004TMEM4LOAD26SM100_TMEM_LOAD_32dp32b32xESX_S17_NS4_39AutoVectorizingCopyWithAssumedAlignmentILi128EEENS4_14SM90_TMA_STOREES17_S1T_S1T_EEEvvEEEEvNT_6ParamsE,"",@"SHT_CUDA_INFO"
	.sectionflags	@""
	.align	4


	//----- nvinfo : EIATTR_CUDA_API_VERSION
	.align		4
        /*0000*/ 	.byte	0x04, 0x37
        /*0002*/ 	.short	(.L_31 - .L_30)
.L_30:
        /*0004*/ 	.word	0x00000082


	//----- nvinfo : EIATTR_KPARAM_INFO
	.align		4
.L_31:
        /*0008*/ 	.byte	0x04, 0x17
        /*000a*/ 	.short	(.L_33 - .L_32)
.L_32:
        /*000c*/ 	.word	0x00000000
        /*0010*/ 	.short	0x0000
        /*0012*/ 	.short	0x0000
        /*0014*/ 	.byte	0x00, 0xf0, 0x01, 0x20


	//----- nvinfo : EIATTR_AT_ENTRY_FRAGMENTS
	.align		4
.L_33:
        /*0018*/ 	.byte	0x04, 0x4f
        /*001a*/ 	.short	(.L_35 - .L_34)


	//   ....[0]....
.L_34:
        /*001c*/ 	.word	0x00000006


	//----- nvinfo : EIATTR_RESERVED_SMEM_USED
	.align		4
.L_35:
        /*0020*/ 	.byte	0x01, 0x41
	.zero		2


	//----- nvinfo : EIATTR_SPARSE_MMA_MASK
	.align		4
        /*0024*/ 	.byte	0x03, 0x50
        /*0026*/ 	.short	0x0000


	//----- nvinfo : EIATTR_TCGEN05_1CTA_USED
	.align		4
        /*0028*/ 	.byte	0x01, 0x51
	.zero		2


	//----- nvinfo : EIATTR_MAXREG_COUNT
	.align		4
        /*002c*/ 	.byte	0x03, 0x1b
        /*002e*/ 	.short	0x00ff


	//----- nvinfo : EIATTR_NUM_BARRIERS
	.align		4
        /*0030*/ 	.byte	0x02, 0x4c
        /*0032*/ 	.byte	0x07
	.zero		1


	//----- nvinfo : EIATTR_EXTERNS
	.align		4
        /*0034*/ 	.byte	0x04, 0x0f
        /*0036*/ 	.short	(.L_37 - .L_36)


	//   ....[0]....
	.align		4
.L_36:
        /*0038*/ 	.word	index@(__assertfail)


	//----- nvinfo : EIATTR_MERCURY_ISA_VERSION
	.align		4
.L_37:
        /*003c*/ 	.byte	0x03, 0x5f
        /*003e*/ 	.short	0x0101


	//----- nvinfo : EIATTR_INT_WARP_WIDE_INSTR_OFFSETS
	.align		4
        /*0040*/ 	.byte	0x04, 0x31
        /*0042*/ 	.short	(.L_39 - .L_38)


	//   ....[0]....
.L_38:
        /*0044*/ 	.word	0x00002290


	//   ....[1]....
        /*0048*/ 	.word	0x00005180


	//   ....[2]....
        /*004c*/ 	.word	0x000051a0


	//   ....[3]....
        /*0050*/ 	.word	0x000051d0


	//   ....[4]....
        /*0054*/ 	.word	0x00005be0


	//   ....[5]....
        /*0058*/ 	.word	0x00005cd0


	//----- nvinfo : EIATTR_COOP_GROUP_MASK_REGIDS
	.align		4
.L_39:
        /*005c*/ 	.byte	0x04, 0x29
        /*005e*/ 	.short	(.L_41 - .L_40)


	//   ....[0]....
.L_40:
        /*0060*/ 	.word	0xffffffff


	//   ....[1]....
        /*0064*/ 	.word	0xffffffff


	//   ....[2]....
        /*0068*/ 	.word	0xffffffff


	//   ....[3]....
        /*006c*/ 	.word	0xffffffff


	//   ....[4]....
        /*0070*/ 	.word	0xffffffff


	//   ....[5]....
        /*0074*/ 	.word	0xffffffff


	//   ....[6]....
        /*0078*/ 	.word	0xffffffff


	//   ....[7]....
        /*007c*/ 	.word	0xffffffff


	//   ....[8]....
        /*0080*/ 	.word	0xffffffff


	//   ....[9]....
        /*0084*/ 	.word	0xffffffff


	//   ....[10]....
        /*0088*/ 	.word	0xffffffff


	//   ....[11]....
        /*008c*/ 	.word	0xffffffff


	//   ....[12]....
        /*0090*/ 	.word	0xffffffff


	//----- nvinfo : EIATTR_COOP_GROUP_INSTR_OFFSETS
	.align		4
.L_41:
        /*0094*/ 	.byte	0x04, 0x28
        /*0096*/ 	.short	(.L_43 - .L_42)


	//   ....[0]....
.L_42:
        /*0098*/ 	.word	0x00000090


	//   ....[1]....
        /*009c*/ 	.word	0x000004d0


	//   ....[2]....
        /*00a0*/ 	.word	0x00000b50


	//   ....[3]....
        /*00a4*/ 	.word	0x00000c90


	//   ....[4]....
        /*00a8*/ 	.word	0x00000d90


	//   ....[5]....
        /*00ac*/ 	.word	0x00000f00


	//   ....[6]....
        /*00b0*/ 	.word	0x000010a0


	//   ....[7]....
        /*00b4*/ 	.word	0x00002170


	//   ....[8]....
        /*00b8*/ 	.word	0x00004540


	//   ....[9]....
        /*00bc*/ 	.word	0x00004750


	//   ....[10]....
        /*00c0*/ 	.word	0x00004780


	//   ....[11]....
        /*00c4*/ 	.word	0x00005060


	//   ....[12]....
        /*00c8*/ 	.word	0x00005290


	//----- nvinfo : EIATTR_VRC_CTA_INIT_COUNT
	.align		4
.L_43:
        /*00cc*/ 	.byte	0x02, 0x4a
        /*00ce*/ 	.byte	0x80
	.zero		1


	//----- nvinfo : EIATTR_SYSCALL_OFFSETS
	.align		4
        /*00d0*/ 	.byte	0x04, 0x46
        /*00d2*/ 	.short	(.L_45 - .L_44)


	//   ....[0]....
.L_44:
        /*00d4*/ 	.word	0x00006680


	//   ....[1]....
        /*00d8*/ 	.word	0x000067c0


	//   ....[2]....
        /*00dc*/ 	.word	0x00006ed0


	//----- nvinfo : EIATTR_MBARRIER_INSTR_OFFSETS
	.align		4
.L_45:
        /*00e0*/ 	.byte	0x04, 0x39
        /*00e2*/ 	.short	(.L_47 - .L_46)


	//   ....[0]....
.L_46:
        /*00e4*/ 	.word	0x000005d0
        /*00e8*/ 	.word	0x000000ff
        /*00ec*/ 	.word	0x00000000
        /*00f0*/ 	.short	0x0100
        /*00f2*/ 	.byte	0x05
	.zero		1


	//   ....[1]....
        /*00f4*/ 	.word	0x000005e0
        /*00f8*/ 	.word	0x000000ff
        /*00fc*/ 	.word	0x00000158
        /*0100*/ 	.short	0x0100
        /*0102*/ 	.byte	0x05
	.zero		1


	//   ....[2]....
        /*0104*/ 	.word	0x000005f0
        /*0108*/ 	.word	0x000000ff
        /*010c*/ 	.word	0x00000008
        /*0110*/ 	.short	0x0100
        /*0112*/ 	.byte	0x05
	.zero		1


	//   ....[3]....
        /*0114*/ 	.word	0x00000600
        /*0118*/ 	.word	0x000000ff
        /*011c*/ 	.word	0x00000160
        /*0120*/ 	.short	0x0100
        /*0122*/ 	.byte	0x05
	.zero		1


	//   ....[4]....
        /*0124*/ 	.word	0x00000610
        /*0128*/ 	.word	0x000000ff
        /*012c*/ 	.word	0x00000010
        /*0130*/ 	.short	0x0100
        /*0132*/ 	.byte	0x05
	.zero		1


	//   ....[5]....
        /*0134*/ 	.word	0x00000620
        /*0138*/ 	.word	0x000000ff
        /*013c*/ 	.word	0x00000168
        /*0140*/ 	.short	0x0100
        /*0142*/ 	.byte	0x05
	.zero		1


	//   ....[6]....
        /*0144*/ 	.word	0x00000630
        /*0148*/ 	.word	0x000000ff
        /*014c*/ 	.word	0x00000018
        /*0150*/ 	.short	0x0100
        /*0152*/ 	.byte	0x05
	.zero		1


	//   ....[7]....
        /*0154*/ 	.word	0x00000640
        /*0158*/ 	.word	0x000000ff
        /*015c*/ 	.word	0x00000170
        /*0160*/ 	.short	0x0100
        /*0162*/ 	.byte	0x05
	.zero		1


	//   ....[8]....
        /*0164*/ 	.word	0x00000650
        /*0168*/ 	.word	0x000000ff
        /*016c*/ 	.word	0x00000020
        /*0170*/ 	.short	0x0100
        /*0172*/ 	.byte	0x05
	.zero		1


	//   ....[9]....
        /*0174*/ 	.word	0x00000660
        /*0178*/ 	.word	0x000000ff
        /*017c*/ 	.word	0x00000178
        /*0180*/ 	.short	0x0100
        /*0182*/ 	.byte	0x05
	.zero		1


	//   ....[10]....
        /*0184*/ 	.word	0x00000670
        /*0188*/ 	.word	0x000000ff
        /*018c*/ 	.word	0x00000028
        /*0190*/ 	.short	0x0100
        /*0192*/ 	.byte	0x05
	.zero		1


	//   ....[11]....
        /*0194*/ 	.word	0x00000680
        /*0198*/ 	.word	0x000000ff
        /*019c*/ 	.word	0x00000180
        /*01a0*/ 	.short	0x0100
        /*01a2*/ 	.byte	0x05
	.zero		1


	//   ....[12]....
        /*01a4*/ 	.word	0x00000690
        /*01a8*/ 	.word	0x000000ff
        /*01ac*/ 	.word	0x00000030
        /*01b0*/ 	.short	0x0100
        /*01b2*/ 	.byte	0x05
	.zero		1


	//   ....[13]....
        /*01b4*/ 	.word	0x000006a0
        /*01b8*/ 	.word	0x000000ff
        /*01bc*/ 	.word	0x00000188
        /*01c0*/ 	.short	0x0100
        /*01c2*/ 	.byte	0x05
	.zero		1


	//   ....[14]....
        /*01c4*/ 	.word	0x000006b0
        /*01c8*/ 	.word	0x000000ff
        /*01cc*/ 	.word	0x00000038
        /*01d0*/ 	.short	0x0100
        /*01d2*/ 	.byte	0x05
	.zero		1


	//   ....[15]....
        /*01d4*/ 	.word	0x000006c0
        /*01d8*/ 	.word	0x000000ff
        /*01dc*/ 	.word	0x00000190
        /*01e0*/ 	.short	0x0100
        /*01e2*/ 	.byte	0x05
	.zero		1


	//   ....[16]....
        /*01e4*/ 	.word	0x000006d0
        /*01e8*/ 	.word	0x000000ff
        /*01ec*/ 	.word	0x00000040
        /*01f0*/ 	.short	0x0100
        /*01f2*/ 	.byte	0x05
	.zero		1


	//   ....[17]....
        /*01f4*/ 	.word	0x000006e0
        /*01f8*/ 	.word	0x000000ff
        /*01fc*/ 	.word	0x00000198
        /*0200*/ 	.short	0x0100
        /*0202*/ 	.byte	0x05
	.zero		1


	//   ....[18]....
        /*0204*/ 	.word	0x000006f0
        /*0208*/ 	.word	0x000000ff
        /*020c*/ 	.word	0x00000048
        /*0210*/ 	.short	0x0100
        /*0212*/ 	.byte	0x05
	.zero		1


	//   ....[19]....
        /*0214*/ 	.word	0x00000700
        /*0218*/ 	.word	0x000000ff
        /*021c*/ 	.word	0x000001a0
        /*0220*/ 	.short	0x0100
        /*0222*/ 	.byte	0x05
	.zero		1


	//   ....[20]....
        /*0224*/ 	.word	0x00000710
        /*0228*/ 	.word	0x000000ff
        /*022c*/ 	.word	0x00000050
        /*0230*/ 	.short	0x0100
        /*0232*/ 	.byte	0x05
	.zero		1


	//   ....[21]....
        /*0234*/ 	.word	0x00000720
        /*0238*/ 	.word	0x000000ff
        /*023c*/ 	.word	0x000001a8
        /*0240*/ 	.short	0x0100
        /*0242*/ 	.byte	0x05
	.zero		1


	//   ....[22]....
        /*0244*/ 	.word	0x00000730
        /*0248*/ 	.word	0x000000ff
        /*024c*/ 	.word	0x00000058
        /*0250*/ 	.short	0x0100
        /*0252*/ 	.byte	0x05
	.zero		1


	//   ....[23]....
        /*0254*/ 	.word	0x00000740
        /*0258*/ 	.word	0x000000ff
        /*025c*/ 	.word	0x000001b0
        /*0260*/ 	.short	0x0100
        /*0262*/ 	.byte	0x05
	.zero		1


	//   ....[24]....
        /*0264*/ 	.word	0x00000750
        /*0268*/ 	.word	0x000000ff
        /*026c*/ 	.word	0x00000060
        /*0270*/ 	.short	0x0100
        /*0272*/ 	.byte	0x05
	.zero		1


	//   ....[25]....
        /*0274*/ 	.word	0x00000760
        /*0278*/ 	.word	0x000000ff
        /*027c*/ 	.word	0x000001b8
        /*0280*/ 	.short	0x0100
        /*0282*/ 	.byte	0x05
	.zero		1


	//   ....[26]....
        /*0284*/ 	.word	0x00000770
        /*0288*/ 	.word	0x000000ff
        /*028c*/ 	.word	0x00000068
        /*0290*/ 	.short	0x0100
        /*0292*/ 	.byte	0x05
	.zero		1


	//   ....[27]....
        /*0294*/ 	.word	0x00000780
        /*0298*/ 	.word	0x000000ff
        /*029c*/ 	.word	0x000001c0
        /*02a0*/ 	.short	0x0100
        /*02a2*/ 	.byte	0x05
	.zero		1


	//   ....[28]....
        /*02a4*/ 	.word	0x00000790
        /*02a8*/ 	.word	0x000000ff
        /*02ac*/ 	.word	0x00000070
        /*02b0*/ 	.short	0x0100
        /*02b2*/ 	.byte	0x05
	.zero		1


	//   ....[29]....
        /*02b4*/ 	.word	0x000007a0
        /*02b8*/ 	.word	0x000000ff
        /*02bc*/ 	.word	0x000001c8
        /*02c0*/ 	.short	0x0100
        /*02c2*/ 	.byte	0x05
	.zero		1


	//   ....[30]....
        /*02c4*/ 	.word	0x000007b0
        /*02c8*/ 	.word	0x000000ff
        /*02cc*/ 	.word	0x00000078
        /*02d0*/ 	.short	0x0100
        /*02d2*/ 	.byte	0x05
	.zero		1


	//   ....[31]....
        /*02d4*/ 	.word	0x000007c0
        /*02d8*/ 	.word	0x000000ff
        /*02dc*/ 	.word	0x000001d0
        /*02e0*/ 	.short	0x0100
        /*02e2*/ 	.byte	0x05
	.zero		1


	//   ....[32]....
        /*02e4*/ 	.word	0x000007d0
        /*02e8*/ 	.word	0x000000ff
        /*02ec*/ 	.word	0x00000080
        /*02f0*/ 	.short	0x0100
        /*02f2*/ 	.byte	0x05
	.zero		1


	//   ....[33]....
        /*02f4*/ 	.word	0x000007e0
        /*02f8*/ 	.word	0x000000ff
        /*02fc*/ 	.word	0x000001d8
        /*0300*/ 	.short	0x0100
        /*0302*/ 	.byte	0x05
	.zero		1


	//   ....[34]....
        /*0304*/ 	.word	0x000007f0
        /*0308*/ 	.word	0x000000ff
        /*030c*/ 	.word	0x00000088
        /*0310*/ 	.short	0x0100
        /*0312*/ 	.byte	0x05
	.zero		1


	//   ....[35]....
        /*0314*/ 	.word	0x00000800
        /*0318*/ 	.word	0x000000ff
        /*031c*/ 	.word	0x000001e0
        /*0320*/ 	.short	0x0100
        /*0322*/ 	.byte	0x05
	.zero		1


	//   ....[36]....
        /*0324*/ 	.word	0x00000810
        /*0328*/ 	.word	0x000000ff
        /*032c*/ 	.word	0x00000090
        /*0330*/ 	.short	0x0100
        /*0332*/ 	.byte	0x05
	.zero		1


	//   ....[37]....
        /*0334*/ 	.word	0x00000820
        /*0338*/ 	.word	0x000000ff
        /*033c*/ 	.word	0x000001e8
        /*0340*/ 	.short	0x0100
        /*0342*/ 	.byte	0x05
	.zero		1


	//   ....[38]....
        /*0344*/ 	.word	0x00000830
        /*0348*/ 	.word	0x000000ff
        /*034c*/ 	.word	0x00000098
        /*0350*/ 	.short	0x0100
        /*0352*/ 	.byte	0x05
	.zero		1


	//   ....[39]....
        /*0354*/ 	.word	0x00000840
        /*0358*/ 	.word	0x000000ff
        /*035c*/ 	.word	0x000001f0
        /*0360*/ 	.short	0x0100
        /*0362*/ 	.byte	0x05
	.zero		1


	//   ....[40]....
        /*0364*/ 	.word	0x00000850
        /*0368*/ 	.word	0x000000ff
        /*036c*/ 	.word	0x000000a0
        /*0370*/ 	.short	0x0100
        /*0372*/ 	.byte	0x05
	.zero		1


	//   ....[41]....
        /*0374*/ 	.word	0x00000860
        /*0378*/ 	.word	0x000000ff
        /*037c*/ 	.word	0x000001f8
        /*0380*/ 	.short	0x0100
        /*0382*/ 	.byte	0x05
	.zero		1


	//   ....[42]....
        /*0384*/ 	.word	0x00000870
        /*0388*/ 	.word	0x000000ff
        /*038c*/ 	.word	0x000000a8
        /*0390*/ 	.short	0x0100
        /*0392*/ 	.byte	0x05
	.zero		1


	//   ....[43]....
        /*0394*/ 	.word	0x00000880
        /*0398*/ 	.word	0x000000ff
        /*039c*/ 	.word	0x00000200
        /*03a0*/ 	.short	0x0100
        /*03a2*/ 	.byte	0x05
	.zero		1


	//   ....[44]....
        /*03a4*/ 	.word	0x00000890
        /*03a8*/ 	.word	0x000000ff
        /*03ac*/ 	.word	0x000000b0
        /*03b0*/ 	.short	0x0100
        /*03b2*/ 	.byte	0x05
	.zero		1


	//   ....[45]....
        /*03b4*/ 	.word	0x000008a0
        /*03b8*/ 	.word	0x000000ff
        /*03bc*/ 	.word	0x00000208
        /*03c0*/ 	.short	0x0100
        /*03c2*/ 	.byte	0x05
	.zero		1


	//   ....[46]....
        /*03c4*/ 	.word	0x000008b0
        /*03c8*/ 	.word	0x000000ff
        /*03cc*/ 	.word	0x000000b8
        /*03d0*/ 	.short	0x0100
        /*03d2*/ 	.byte	0x05
	.zero		1


	//   ....[47]....
        /*03d4*/ 	.word	0x000008c0
        /*03d8*/ 	.word	0x000000ff
        /*03dc*/ 	.word	0x00000210
        /*03e0*/ 	.short	0x0100
        /*03e2*/ 	.byte	0x05
	.zero		1


	//   ....[48]....
        /*03e4*/ 	.word	0x000008d0
        /*03e8*/ 	.word	0x000000ff
        /*03ec*/ 	.word	0x000000c0
        /*03f0*/ 	.short	0x0100
        /*03f2*/ 	.byte	0x05
	.zero		1


	//   ....[49]....
        /*03f4*/ 	.word	0x000008e0
        /*03f8*/ 	.word	0x000000ff
        /*03fc*/ 	.word	0x00000218
        /*0400*/ 	.short	0x0100
        /*0402*/ 	.byte	0x05
	.zero		1


	//   ....[50]....
        /*0404*/ 	.word	0x000008f0
        /*0408*/ 	.word	0x000000ff
        /*040c*/ 	.word	0x000000c8
        /*0410*/ 	.short	0x0100
        /*0412*/ 	.byte	0x05
	.zero		1


	//   ....[51]....
        /*0414*/ 	.word	0x00000900
        /*0418*/ 	.word	0x000000ff
        /*041c*/ 	.word	0x00000220
        /*0420*/ 	.short	0x0100
        /*0422*/ 	.byte	0x05
	.zero		1


	//   ....[52]....
        /*0424*/ 	.word	0x00000910
        /*0428*/ 	.word	0x000000ff
        /*042c*/ 	.word	0x000000d0
        /*0430*/ 	.short	0x0100
        /*0432*/ 	.byte	0x05
	.zero		1


	//   ....[53]....
        /*0434*/ 	.word	0x00000920
        /*0438*/ 	.word	0x000000ff
        /*043c*/ 	.word	0x00000228
        /*0440*/ 	.short	0x0100
        /*0442*/ 	.byte	0x05
	.zero		1


	//   ....[54]....
        /*0444*/ 	.word	0x00000930
        /*0448*/ 	.word	0x000000ff
        /*044c*/ 	.word	0x000000d8
        /*0450*/ 	.short	0x0100
        /*0452*/ 	.byte	0x05
	.zero		1


	//   ....[55]....
        /*0454*/ 	.word	0x00000940
        /*0458*/ 	.word	0x000000ff
        /*045c*/ 	.word	0x00000230
        /*0460*/ 	.short	0x0100
        /*0462*/ 	.byte	0x05
	.zero		1


	//   ....[56]....
        /*0464*/ 	.word	0x00000950
        /*0468*/ 	.word	0x000000ff
        /*046c*/ 	.word	0x000000e0
        /*0470*/ 	.short	0x0100
        /*0472*/ 	.byte	0x05
	.zero		1


	//   ....[57]....
        /*0474*/ 	.word	0x00000960
        /*0478*/ 	.word	0x000000ff
        /*047c*/ 	.word	0x00000238
        /*0480*/ 	.short	0x0100
        /*0482*/ 	.byte	0x05
	.zero		1


	//   ....[58]....
        /*0484*/ 	.word	0x00000970
        /*0488*/ 	.word	0x000000ff
        /*048c*/ 	.word	0x000000e8
        /*0490*/ 	.short	0x0100
        /*0492*/ 	.byte	0x05
	.zero		1


	//   ....[59]....
        /*0494*/ 	.word	0x00000980
        /*0498*/ 	.word	0x000000ff
        /*049c*/ 	.word	0x00000240
        /*04a0*/ 	.short	0x0100
        /*04a2*/ 	.byte	0x05
	.zero		1


	//   ....[60]....
        /*04a4*/ 	.word	0x00000990
        /*04a8*/ 	.word	0x000000ff
        /*04ac*/ 	.word	0x000000f0
        /*04b0*/ 	.short	0x0100
        /*04b2*/ 	.byte	0x05
	.zero		1


	//   ....[61]....
        /*04b4*/ 	.word	0x000009a0
        /*04b8*/ 	.word	0x000000ff
        /*04bc*/ 	.word	0x00000248
        /*04c0*/ 	.short	0x0100
        /*04c2*/ 	.byte	0x05
	.zero		1


	//   ....[62]....
        /*04c4*/ 	.word	0x000009b0
        /*04c8*/ 	.word	0x000000ff
        /*04cc*/ 	.word	0x000000f8
        /*04d0*/ 	.short	0x0100
        /*04d2*/ 	.byte	0x05
	.zero		1


	//   ....[63]....
        /*04d4*/ 	.word	0x000009c0
        /*04d8*/ 	.word	0x000000ff
        /*04dc*/ 	.word	0x00000250
        /*04e0*/ 	.short	0x0100
        /*04e2*/ 	.byte	0x05
	.zero		1


	//   ....[64]....
        /*04e4*/ 	.word	0x000009d0
        /*04e8*/ 	.word	0x000000ff
        /*04ec*/ 	.word	0x00000100
        /*04f0*/ 	.short	0x0100
        /*04f2*/ 	.byte	0x05
	.zero		1


	//   ....[65]....
        /*04f4*/ 	.word	0x000009e0
        /*04f8*/ 	.word	0x000000ff
        /*04fc*/ 	.word	0x00000258
        /*0500*/ 	.short	0x0100
        /*0502*/ 	.byte	0x05
	.zero		1


	//   ....[66]....
        /*0504*/ 	.word	0x000009f0
        /*0508*/ 	.word	0x000000ff
        /*050c*/ 	.word	0x00000108
        /*0510*/ 	.short	0x0100
        /*0512*/ 	.byte	0x05
	.zero		1


	//   ....[67]....
        /*0514*/ 	.word	0x00000a00
        /*0518*/ 	.word	0x000000ff
        /*051c*/ 	.word	0x00000260
        /*0520*/ 	.short	0x0100
        /*0522*/ 	.byte	0x05
	.zero		1


	//   ....[68]....
        /*0524*/ 	.word	0x00000a10
        /*0528*/ 	.word	0x000000ff
        /*052c*/ 	.word	0x00000110
        /*0530*/ 	.short	0x0100
        /*0532*/ 	.byte	0x05
	.zero		1


	//   ....[69]....
        /*0534*/ 	.word	0x00000a20
        /*0538*/ 	.word	0x000000ff
        /*053c*/ 	.word	0x00000268
        /*0540*/ 	.short	0x0100
        /*0542*/ 	.byte	0x05
	.zero		1


	//   ....[70]....
        /*0544*/ 	.word	0x00000a30
        /*0548*/ 	.word	0x000000ff
        /*054c*/ 	.word	0x00000118
        /*0550*/ 	.short	0x0100
        /*0552*/ 	.byte	0x05
	.zero		1


	//   ....[71]....
        /*0554*/ 	.word	0x00000a40
        /*0558*/ 	.word	0x000000ff
        /*055c*/ 	.word	0x00000270
        /*0560*/ 	.short	0x0100
        /*0562*/ 	.byte	0x05
	.zero		1


	//   ....[72]....
        /*0564*/ 	.word	0x00000a50
        /*0568*/ 	.word	0x000000ff
        /*056c*/ 	.word	0x00000120
        /*0570*/ 	.short	0x0100
        /*0572*/ 	.byte	0x05
	.zero		1


	//   ....[73]....
        /*0574*/ 	.word	0x00000a60
        /*0578*/ 	.word	0x000000ff
        /*057c*/ 	.word	0x00000278
        /*0580*/ 	.short	0x0100
        /*0582*/ 	.byte	0x05
	.zero		1


	//   ....[74]....
        /*0584*/ 	.word	0x00000a70
        /*0588*/ 	.word	0x000000ff
        /*058c*/ 	.word	0x00000128
        /*0590*/ 	.short	0x0100
        /*0592*/ 	.byte	0x05
	.zero		1


	//   ....[75]....
        /*0594*/ 	.word	0x00000a80
        /*0598*/ 	.word	0x000000ff
        /*059c*/ 	.word	0x00000280
        /*05a0*/ 	.short	0x0100
        /*05a2*/ 	.byte	0x05
	.zero		1


	//   ....[76]....
        /*05a4*/ 	.word	0x00000a90
        /*05a8*/ 	.word	0x000000ff
        /*05ac*/ 	.word	0x00000130
        /*05b0*/ 	.short	0x0100
        /*05b2*/ 	.byte	0x05
	.zero		1


	//   ....[77]....
        /*05b4*/ 	.word	0x00000aa0
        /*05b8*/ 	.word	0x000000ff
        /*05bc*/ 	.word	0x00000288
        /*05c0*/ 	.short	0x0100
        /*05c2*/ 	.byte	0x05
	.zero		1


	//   ....[78]....
        /*05c4*/ 	.word	0x00000ab0
        /*05c8*/ 	.word	0x000000ff
        /*05cc*/ 	.word	0x00000138
        /*05d0*/ 	.short	0x0100
        /*05d2*/ 	.byte	0x05
	.zero		1


	//   ....[79]....
        /*05d4*/ 	.word	0x00000ac0
        /*05d8*/ 	.word	0x000000ff
        /*05dc*/ 	.word	0x00000290
        /*05e0*/ 	.short	0x0100
        /*05e2*/ 	.byte	0x05
	.zero		1


	//   ....[80]....
        /*05e4*/ 	.word	0x00000ad0
        /*05e8*/ 	.word	0x000000ff
        /*05ec*/ 	.word	0x00000140
        /*05f0*/ 	.short	0x0100
        /*05f2*/ 	.byte	0x05
	.zero		1


	//   ....[81]....
        /*05f4*/ 	.word	0x00000ae0
        /*05f8*/ 	.word	0x000000ff
        /*05fc*/ 	.word	0x00000298
        /*0600*/ 	.short	0x0100
        /*0602*/ 	.byte	0x05
	.zero		1


	//   ....[82]....
        /*0604*/ 	.word	0x00000af0
        /*0608*/ 	.word	0x000000ff
        /*060c*/ 	.word	0x00000148
        /*0610*/ 	.short	0x0100
        /*0612*/ 	.byte	0x05
	.zero		1


	//   ....[83]....
        /*0614*/ 	.word	0x00000b00
        /*0618*/ 	.word	0x000000ff
        /*061c*/ 	.word	0x000002a0
        /*0620*/ 	.short	0x0100
        /*0622*/ 	.byte	0x05
	.zero		1


	//   ....[84]....
        /*0624*/ 	.word	0x00000b10
        /*0628*/ 	.word	0x000000ff
        /*062c*/ 	.word	0x00000150
        /*0630*/ 	.short	0x0100
        /*0632*/ 	.byte	0x05
	.zero		1


	//   ....[85]....
        /*0634*/ 	.word	0x00000b20
        /*0638*/ 	.word	0x000000ff
        /*063c*/ 	.word	0x000002a8
        /*0640*/ 	.short	0x0100
        /*0642*/ 	.byte	0x05
	.zero		1


	//   ....[86]....
        /*0644*/ 	.word	0x00000c60
        /*0648*/ 	.word	0x000000ff
        /*064c*/ 	.word	0x000002b0
        /*0650*/ 	.short	0x0100
        /*0652*/ 	.byte	0x06
	.zero		1


	//   ....[87]....
        /*0654*/ 	.word	0x00000c70
        /*0658*/ 	.word	0x000000ff
        /*065c*/ 	.word	0x000002b8
        /*0660*/ 	.short	0x0100
        /*0662*/ 	.byte	0x06
	.zero		1


	//   ....[88]....
        /*0664*/ 	.word	0x00000d60
        /*0668*/ 	.word	0x000000ff
        /*066c*/ 	.word	0x000002c0
        /*0670*/ 	.short	0x0100
        /*0672*/ 	.byte	0x05
	.zero		1


	//   ....[89]....
        /*0674*/ 	.word	0x00000d70
        /*0678*/ 	.word	0x000000ff
        /*067c*/ 	.word	0x000002c8
        /*0680*/ 	.short	0x0100
        /*0682*/ 	.byte	0x05
	.zero		1


	//   ....[90]....
        /*0684*/ 	.word	0x00000eb0
        /*0688*/ 	.word	0x000000ff
        /*068c*/ 	.word	0x000002d0
        /*0690*/ 	.short	0x0100
        /*0692*/ 	.byte	0x05
	.zero		1


	//   ....[91]....
        /*0694*/ 	.word	0x00000ec0
        /*0698*/ 	.word	0x000000ff
        /*069c*/ 	.word	0x000002e0
        /*06a0*/ 	.short	0x0100
        /*06a2*/ 	.byte	0x05
	.zero		1


	//   ....[92]....
        /*06a4*/ 	.word	0x00000ed0
        /*06a8*/ 	.word	0x000000ff
        /*06ac*/ 	.word	0x000002d8
        /*06b0*/ 	.short	0x0100
        /*06b2*/ 	.byte	0x05
	.zero		1


	//   ....[93]....
        /*06b4*/ 	.word	0x00000ee0
        /*06b8*/ 	.word	0x000000ff
        /*06bc*/ 	.word	0x000002e8
        /*06c0*/ 	.short	0x0100
        /*06c2*/ 	.byte	0x05
	.zero		1


	//   ....[94]....
        /*06c4*/ 	.word	0x00001010
        /*06c8*/ 	.word	0x000000ff
        /*06cc*/ 	.word	0x000002f0
        /*06d0*/ 	.short	0x0100
        /*06d2*/ 	.byte	0x06
	.zero		1


	//   ....[95]....
        /*06d4*/ 	.word	0x00001020
        /*06d8*/ 	.word	0x000000ff
        /*06dc*/ 	.word	0x00000310
        /*06e0*/ 	.short	0x0100
        /*06e2*/ 	.byte	0x06
	.zero		1


	//   ....[96]....
        /*06e4*/ 	.word	0x00001030
        /*06e8*/ 	.word	0x000000ff
        /*06ec*/ 	.word	0x000002f8
        /*06f0*/ 	.short	0x0100
        /*06f2*/ 	.byte	0x06
	.zero		1


	//   ....[97]....
        /*06f4*/ 	.word	0x00001040
        /*06f8*/ 	.word	0x000000ff
        /*06fc*/ 	.word	0x00000318
        /*0700*/ 	.short	0x0100
        /*0702*/ 	.byte	0x06
	.zero		1


	//   ....[98]....
        /*0704*/ 	.word	0x00001050
        /*0708*/ 	.word	0x000000ff
        /*070c*/ 	.word	0x00000300
        /*0710*/ 	.short	0x0100
        /*0712*/ 	.byte	0x06
	.zero		1


	//   ....[99]....
        /*0714*/ 	.word	0x00001060
        /*0718*/ 	.word	0x000000ff
        /*071c*/ 	.word	0x00000320
        /*0720*/ 	.short	0x0100
        /*0722*/ 	.byte	0x06
	.zero		1


	//   ....[100]....
        /*0724*/ 	.word	0x00001070
        /*0728*/ 	.word	0x000000ff
        /*072c*/ 	.word	0x00000308
        /*0730*/ 	.short	0x0100
        /*0732*/ 	.byte	0x06
	.zero		1


	//   ....[101]....
        /*0734*/ 	.word	0x00001080
        /*0738*/ 	.word	0x000000ff
        /*073c*/ 	.word	0x00000328
        /*0740*/ 	.short	0x0100
        /*0742*/ 	.byte	0x06
	.zero		1


	//   ....[102]....
        /*0744*/ 	.word	0x00001170
        /*0748*/ 	.word	0x000000ff
        /*074c*/ 	.word	0x00000330
        /*0750*/ 	.short	0x0100
        /*0752*/ 	.byte	0x05
	.zero		1


	//   ....[103]....
        /*0754*/ 	.word	0x00001180
        /*0758*/ 	.word	0x000000ff
        /*075c*/ 	.word	0x00000340
        /*0760*/ 	.short	0x0100
        /*0762*/ 	.byte	0x05
	.zero		1


	//   ....[104]....
        /*0764*/ 	.word	0x00001190
        /*0768*/ 	.word	0x000000ff
        /*076c*/ 	.word	0x00000338
        /*0770*/ 	.short	0x0100
        /*0772*/ 	.byte	0x05
	.zero		1


	//   ....[105]....
        /*0774*/ 	.word	0x000011a0
        /*0778*/ 	.word	0x000000ff
        /*077c*/ 	.word	0x00000348
        /*0780*/ 	.short	0x0100
        /*0782*/ 	.byte	0x05
	.zero		1


	//   ....[106]....
        /*0784*/ 	.word	0x00001a70
        /*0788*/ 	.word	0x00000003
        /*078c*/ 	.word	0x00000340
        /*0790*/ 	.short	0x010a
        /*0792*/ 	.byte	0xff
	.zero		1


	//   ....[107]....
        /*0794*/ 	.word	0x00001aa0
        /*0798*/ 	.word	0x00000003
        /*079c*/ 	.word	0x00000330
        /*07a0*/ 	.short	0x0101
        /*07a2*/ 	.byte	0xff
	.zero		1


	//   ....[108]....
        /*07a4*/ 	.word	0x00001b70
        /*07a8*/ 	.word	0x000000ff
        /*07ac*/ 	.word	0x00000158
        /*07b0*/ 	.short	0x010a
        /*07b2*/ 	.byte	0x08
	.zero		1


	//   ....[109]....
        /*07b4*/ 	.word	0x00001c10
        /*07b8*/ 	.word	0x000000ff
        /*07bc*/ 	.word	0x00000158
        /*07c0*/ 	.short	0x010a
        /*07c2*/ 	.byte	0x21
	.zero		1


	//   ....[110]....
        /*07c4*/ 	.word	0x00001d60
        /*07c8*/ 	.word	0x000000ff
        /*07cc*/ 	.word	0x00000158
        /*07d0*/ 	.short	0x010a
        /*07d2*/ 	.byte	0x08
	.zero		1


	//   ....[111]....
        /*07d4*/ 	.word	0x00001e70
        /*07d8*/ 	.word	0x000000ff
        /*07dc*/ 	.word	0x000002c8
        /*07e0*/ 	.short	0x0101
        /*07e2*/ 	.byte	0x04
	.zero		1


	//   ....[112]....
        /*07e4*/ 	.word	0x00001e90
        /*07e8*/ 	.word	0x000000ff
        /*07ec*/ 	.word	0x00000158
        /*07f0*/ 	.short	0x010a
        /*07f2*/ 	.byte	0x08
	.zero		1


	//   ....[113]....
        /*07f4*/ 	.word	0x00001f10
        /*07f8*/ 	.word	0x000000ff
        /*07fc*/ 	.word	0x00000158
        /*0800*/ 	.short	0x010a
        /*0802*/ 	.byte	0x11
	.zero		1


	//   ....[114]....
        /*0804*/ 	.word	0x00002060
        /*0808*/ 	.word	0x000000ff
        /*080c*/ 	.word	0x00000158
        /*0810*/ 	.short	0x010a
        /*0812*/ 	.byte	0x08
	.zero		1


	//   ....[115]....
        /*0814*/ 	.word	0x000021a0
        /*0818*/ 	.word	0x00000002
        /*081c*/ 	.word	0x000002d0
        /*0820*/ 	.short	0x010a
        /*0822*/ 	.byte	0xff
	.zero		1


	//   ....[116]....
        /*0824*/ 	.word	0x00002260
        /*0828*/ 	.word	0x00000002
        /*082c*/ 	.word	0x00000000
        /*0830*/ 	.short	0x0101
        /*0832*/ 	.byte	0xff
	.zero		1


	//   ....[117]....
        /*0834*/ 	.word	0x000027c0
        /*0838*/ 	.word	0x000000ff
        /*083c*/ 	.word	0x00000000
        /*0840*/ 	.short	0x010a
        /*0842*/ 	.byte	0x05
	.zero		1


	//   ....[118]....
        /*0844*/ 	.word	0x00002850
        /*0848*/ 	.word	0x000000ff
        /*084c*/ 	.word	0x00000000
        /*0850*/ 	.short	0x010a
        /*0852*/ 	.byte	0x05
	.zero		1


	//   ....[119]....
        /*0854*/ 	.word	0x000028e0
        /*0858*/ 	.word	0x000000ff
        /*085c*/ 	.word	0x00000000
        /*0860*/ 	.short	0x010a
        /*0862*/ 	.byte	0x05
	.zero		1


	//   ....[120]....
        /*0864*/ 	.word	0x00002970
        /*0868*/ 	.word	0x000000ff
        /*086c*/ 	.word	0x00000000
        /*0870*/ 	.short	0x010a
        /*0872*/ 	.byte	0x05
	.zero		1


	//   ....[121]....
        /*0874*/ 	.word	0x00002a00
        /*0878*/ 	.word	0x000000ff
        /*087c*/ 	.word	0x00000000
        /*0880*/ 	.short	0x010a
        /*0882*/ 	.byte	0x05
	.zero		1


	//   ....[122]....
        /*0884*/ 	.word	0x00002a90
        /*0888*/ 	.word	0x000000ff
        /*088c*/ 	.word	0x00000000
        /*0890*/ 	.short	0x010a
        /*0892*/ 	.byte	0x05
	.zero		1


	//   ....[123]....
        /*0894*/ 	.word	0x00002b20
        /*0898*/ 	.word	0x000000ff
        /*089c*/ 	.word	0x00000000
        /*08a0*/ 	.short	0x010a
        /*08a2*/ 	.byte	0x05
	.zero		1


	//   ....[124]....
        /*08a4*/ 	.word	0x00002bb0
        /*08a8*/ 	.word	0x000000ff
        /*08ac*/ 	.word	0x00000000
        /*08b0*/ 	.short	0x010a
        /*08b2*/ 	.byte	0x05
	.zero		1


	//   ....[125]....
        /*08b4*/ 	.word	0x00002c40
        /*08b8*/ 	.word	0x000000ff
        /*08bc*/ 	.word	0x00000000
        /*08c0*/ 	.short	0x010a
        /*08c2*/ 	.byte	0x05
	.zero		1


	//   ....[126]....
        /*08c4*/ 	.word	0x00002cd0
        /*08c8*/ 	.word	0x000000ff
        /*08cc*/ 	.word	0x00000000
        /*08d0*/ 	.short	0x010a
        /*08d2*/ 	.byte	0x05
	.zero		1


	//   ....[127]....
        /*08d4*/ 	.word	0x00002d60
        /*08d8*/ 	.word	0x000000ff
        /*08dc*/ 	.word	0x00000000
        /*08e0*/ 	.short	0x010a
        /*08e2*/ 	.byte	0x05
	.zero		1


	//   ....[128]....
        /*08e4*/ 	.word	0x00002df0
        /*08e8*/ 	.word	0x000000ff
        /*08ec*/ 	.word	0x00000000
        /*08f0*/ 	.short	0x010a
        /*08f2*/ 	.byte	0x05
	.zero		1


	//   ....[129]....
        /*08f4*/ 	.word	0x00002e80
        /*08f8*/ 	.word	0x000000ff
        /*08fc*/ 	.word	0x00000000
        /*0900*/ 	.short	0x010a
        /*0902*/ 	.byte	0x05
	.zero		1


	//   ....[130]....
        /*0904*/ 	.word	0x00002f10
        /*0908*/ 	.word	0x000000ff
        /*090c*/ 	.word	0x00000000
        /*0910*/ 	.short	0x010a
        /*0912*/ 	.byte	0x05
	.zero		1


	//   ....[131]....
        /*0914*/ 	.word	0x00002fa0
        /*0918*/ 	.word	0x000000ff
        /*091c*/ 	.word	0x00000000
        /*0920*/ 	.short	0x010a
        /*0922*/ 	.byte	0x05
	.zero		1


	//   ....[132]....
        /*0924*/ 	.word	0x00003030
        /*0928*/ 	.word	0x000000ff
        /*092c*/ 	.word	0x00000000
        /*0930*/ 	.short	0x010a
        /*0932*/ 	.byte	0x05
	.zero		1


	//   ....[133]....
        /*0934*/ 	.word	0x000030c0
        /*0938*/ 	.word	0x000000ff
        /*093c*/ 	.word	0x00000000
        /*0940*/ 	.short	0x010a
        /*0942*/ 	.byte	0x05
	.zero		1


	//   ....[134]....
        /*0944*/ 	.word	0x00003150
        /*0948*/ 	.word	0x000000ff
        /*094c*/ 	.word	0x00000000
        /*0950*/ 	.short	0x010a
        /*0952*/ 	.byte	0x05
	.zero		1


	//   ....[135]....
        /*0954*/ 	.word	0x000031e0
        /*0958*/ 	.word	0x000000ff
        /*095c*/ 	.word	0x00000000
        /*0960*/ 	.short	0x010a
        /*0962*/ 	.byte	0x05
	.zero		1


	//   ....[136]....
        /*0964*/ 	.word	0x00003270
        /*0968*/ 	.word	0x000000ff
        /*096c*/ 	.word	0x00000000
        /*0970*/ 	.short	0x010a
        /*0972*/ 	.byte	0x05
	.zero		1


	//   ....[137]....
        /*0974*/ 	.word	0x00003300
        /*0978*/ 	.word	0x000000ff
        /*097c*/ 	.word	0x00000000
        /*0980*/ 	.short	0x010a
        /*0982*/ 	.byte	0x05
	.zero		1


	//   ....[138]....
        /*0984*/ 	.word	0x00003390
        /*0988*/ 	.word	0x000000ff
        /*098c*/ 	.word	0x00000000
        /*0990*/ 	.short	0x010a
        /*0992*/ 	.byte	0x05
	.zero		1


	//   ....[139]....
        /*0994*/ 	.word	0x00003420
        /*0998*/ 	.word	0x000000ff
        /*099c*/ 	.word	0x00000000
        /*09a0*/ 	.short	0x010a
        /*09a2*/ 	.byte	0x05
	.zero		1


	//   ....[140]....
        /*09a4*/ 	.word	0x000034b0
        /*09a8*/ 	.word	0x000000ff
        /*09ac*/ 	.word	0x00000000
        /*09b0*/ 	.short	0x010a
        /*09b2*/ 	.byte	0x05
	.zero		1


	//   ....[141]....
        /*09b4*/ 	.word	0x00003540
        /*09b8*/ 	.word	0x000000ff
        /*09bc*/ 	.word	0x00000000
        /*09c0*/ 	.short	0x010a
        /*09c2*/ 	.byte	0x05
	.zero		1


	//   ....[142]....
        /*09c4*/ 	.word	0x000035d0
        /*09c8*/ 	.word	0x000000ff
        /*09cc*/ 	.word	0x00000000
        /*09d0*/ 	.short	0x010a
        /*09d2*/ 	.byte	0x05
	.zero		1


	//   ....[143]....
        /*09d4*/ 	.word	0x00003660
        /*09d8*/ 	.word	0x000000ff
        /*09dc*/ 	.word	0x00000000
        /*09e0*/ 	.short	0x010a
        /*09e2*/ 	.byte	0x05
	.zero		1


	//   ....[144]....
        /*09e4*/ 	.word	0x000036f0
        /*09e8*/ 	.word	0x000000ff
        /*09ec*/ 	.word	0x00000000
        /*09f0*/ 	.short	0x010a
        /*09f2*/ 	.byte	0x05
	.zero		1


	//   ....[145]....
        /*09f4*/ 	.word	0x00003780
        /*09f8*/ 	.word	0x000000ff
        /*09fc*/ 	.word	0x00000000
        /*0a00*/ 	.short	0x010a
        /*0a02*/ 	.byte	0x05
	.zero		1


	//   ....[146]....
        /*0a04*/ 	.word	0x00003810
        /*0a08*/ 	.word	0x000000ff
        /*0a0c*/ 	.word	0x00000000
        /*0a10*/ 	.short	0x010a
        /*0a12*/ 	.byte	0x05
	.zero		1


	//   ....[147]....
        /*0a14*/ 	.word	0x000038a0
        /*0a18*/ 	.word	0x000000ff
        /*0a1c*/ 	.word	0x00000000
        /*0a20*/ 	.short	0x010a
        /*0a22*/ 	.byte	0x05
	.zero		1


	//   ....[148]....
        /*0a24*/ 	.word	0x00003930
        /*0a28*/ 	.word	0x000000ff
        /*0a2c*/ 	.word	0x00000000
        /*0a30*/ 	.short	0x010a
        /*0a32*/ 	.byte	0x05
	.zero		1


	//   ....[149]....
        /*0a34*/ 	.word	0x000039c0
        /*0a38*/ 	.word	0x000000ff
        /*0a3c*/ 	.word	0x00000000
        /*0a40*/ 	.short	0x010a
        /*0a42*/ 	.byte	0x05
	.zero		1


	//   ....[150]....
        /*0a44*/ 	.word	0x00003a50
        /*0a48*/ 	.word	0x000000ff
        /*0a4c*/ 	.word	0x00000000
        /*0a50*/ 	.short	0x010a
        /*0a52*/ 	.byte	0x05
	.zero		1


	//   ....[151]....
        /*0a54*/ 	.word	0x00003ae0
        /*0a58*/ 	.word	0x000000ff
        /*0a5c*/ 	.word	0x00000000
        /*0a60*/ 	.short	0x010a
        /*0a62*/ 	.byte	0x05
	.zero		1


	//   ....[152]....
        /*0a64*/ 	.word	0x00003b70
        /*0a68*/ 	.word	0x000000ff
        /*0a6c*/ 	.word	0x00000000
        /*0a70*/ 	.short	0x010a
        /*0a72*/ 	.byte	0x05
	.zero		1


	//   ....[153]....
        /*0a74*/ 	.word	0x00003c00
        /*0a78*/ 	.word	0x000000ff
        /*0a7c*/ 	.word	0x00000000
        /*0a80*/ 	.short	0x010a
        /*0a82*/ 	.byte	0x05
	.zero		1


	//   ....[154]....
        /*0a84*/ 	.word	0x00003c90
        /*0a88*/ 	.word	0x000000ff
        /*0a8c*/ 	.word	0x00000000
        /*0a90*/ 	.short	0x010a
        /*0a92*/ 	.byte	0x05
	.zero		1


	//   ....[155]....
        /*0a94*/ 	.word	0x00003d20
        /*0a98*/ 	.word	0x000000ff
        /*0a9c*/ 	.word	0x00000000
        /*0aa0*/ 	.short	0x010a
        /*0aa2*/ 	.byte	0x05
	.zero		1


	//   ....[156]....
        /*0aa4*/ 	.word	0x00003db0
        /*0aa8*/ 	.word	0x000000ff
        /*0aac*/ 	.word	0x00000000
        /*0ab0*/ 	.short	0x010a
        /*0ab2*/ 	.byte	0x05
	.zero		1


	//   ....[157]....
        /*0ab4*/ 	.word	0x00003e40
        /*0ab8*/ 	.word	0x000000ff
        /*0abc*/ 	.word	0x00000000
        /*0ac0*/ 	.short	0x010a
        /*0ac2*/ 	.byte	0x05
	.zero		1


	//   ....[158]....
        /*0ac4*/ 	.word	0x00003ed0
        /*0ac8*/ 	.word	0x000000ff
        /*0acc*/ 	.word	0x00000000
        /*0ad0*/ 	.short	0x010a
        /*0ad2*/ 	.byte	0x05
	.zero		1


	//   ....[159]....
        /*0ad4*/ 	.word	0x00003f70
        /*0ad8*/ 	.word	0x00000000
        /*0adc*/ 	.word	0x00000000
        /*0ae0*/ 	.short	0x010a
        /*0ae2*/ 	.byte	0xff
	.zero		1


	//   ....[160]....
        /*0ae4*/ 	.word	0x00004090
        /*0ae8*/ 	.word	0x00000000
        /*0aec*/ 	.word	0x00000330
        /*0af0*/ 	.short	0x010a
        /*0af2*/ 	.byte	0xff
	.zero		1


	//   ....[161]....
        /*0af4*/ 	.word	0x000040f0
        /*0af8*/ 	.word	0x00000004
        /*0afc*/ 	.word	0x00000000
        /*0b00*/ 	.short	0x0101
        /*0b02*/ 	.byte	0xff
	.zero		1


	//   ....[162]....
        /*0b04*/ 	.word	0x00004110
        /*0b08*/ 	.word	0x000000ff
        /*0b0c*/ 	.word	0x000002e0
        /*0b10*/ 	.short	0x010a
        /*0b12*/ 	.byte	0x05
	.zero		1


	//   ....[163]....
        /*0b14*/ 	.word	0x00004230
        /*0b18*/ 	.word	0x00000000
        /*0b1c*/ 	.word	0x000002d0
        /*0b20*/ 	.short	0x010a
        /*0b22*/ 	.byte	0xff
	.zero		1


	//   ....[164]....
        /*0b24*/ 	.word	0x00004340
        /*0b28*/ 	.word	0x00000000
        /*0b2c*/ 	.word	0x00000000
        /*0b30*/ 	.short	0x0101
        /*0b32*/ 	.byte	0xff
	.zero		1


	//   ....[165]....
        /*0b34*/ 	.word	0x000043d0
        /*0b38*/ 	.word	0x000000ff
        /*0b3c*/ 	.word	0x000002e0
        /*0b40*/ 	.short	0x0106
        /*0b42*/ 	.byte	0x05
	.zero		1


	//   ....[166]....
        /*0b44*/ 	.word	0x000043f0
        /*0b48*/ 	.word	0x000000ff
        /*0b4c*/ 	.word	0x000002e0
        /*0b50*/ 	.short	0x010a
        /*0b52*/ 	.byte	0x05
	.zero		1


	//   ....[167]....
        /*0b54*/ 	.word	0x00004480
        /*0b58*/ 	.word	0x000000ff
        /*0b5c*/ 	.word	0x000002e0
        /*0b60*/ 	.short	0x0106
        /*0b62*/ 	.byte	0x04
	.zero		1


	//   ....[168]....
        /*0b64*/ 	.word	0x000044c0
        /*0b68*/ 	.word	0x00000000
        /*0b6c*/ 	.word	0x000002e0
        /*0b70*/ 	.short	0x010a
        /*0b72*/ 	.byte	0xff
	.zero		1


	//   ....[169]....
        /*0b74*/ 	.word	0x000049a0
        /*0b78*/ 	.word	0x00000000
        /*0b7c*/ 	.word	0x000002d0
        /*0b80*/ 	.short	0x010a
        /*0b82*/ 	.byte	0xff
	.zero		1


	//   ....[170]....
        /*0b84*/ 	.word	0x00004aa0
        /*0b88*/ 	.word	0x00000003
        /*0b8c*/ 	.word	0x00000000
        /*0b90*/ 	.short	0x0101
        /*0b92*/ 	.byte	0xff
	.zero		1


	//   ....[171]....
        /*0b94*/ 	.word	0x00004ab0
        /*0b98*/ 	.word	0x000000ff
        /*0b9c*/ 	.word	0x00000000
        /*0ba0*/ 	.short	0x010a
        /*0ba2*/ 	.byte	0x04
	.zero		1


	//   ....[172]....
        /*0ba4*/ 	.word	0x00004ad0
        /*0ba8*/ 	.word	0x000000ff
        /*0bac*/ 	.word	0x00000310
        /*0bb0*/ 	.short	0x010a
        /*0bb2*/ 	.byte	0x09
	.zero		1


	//   ....[173]....
        /*0bb4*/ 	.word	0x00004bb0
        /*0bb8*/ 	.word	0x000000ff
        /*0bbc*/ 	.word	0x00000000
        /*0bc0*/ 	.short	0x010a
        /*0bc2*/ 	.byte	0x07
	.zero		1


	//   ....[174]....
        /*0bc4*/ 	.word	0x00004ce0
        /*0bc8*/ 	.word	0x000000ff
        /*0bcc*/ 	.word	0x00000000
        /*0bd0*/ 	.short	0x010a
        /*0bd2*/ 	.byte	0x04
	.zero		1


	//   ....[175]....
        /*0bd4*/ 	.word	0x00004e90
        /*0bd8*/ 	.word	0x000000ff
        /*0bdc*/ 	.word	0x00000000
        /*0be0*/ 	.short	0x010a
        /*0be2*/ 	.byte	0x05
	.zero		1


	//   ....[176]....
        /*0be4*/ 	.word	0x00004f20
        /*0be8*/ 	.word	0x000000ff
        /*0bec*/ 	.word	0x00000000
        /*0bf0*/ 	.short	0x010a
        /*0bf2*/ 	.byte	0x05
	.zero		1


	//   ....[177]....
        /*0bf4*/ 	.word	0x00004fb0
        /*0bf8*/ 	.word	0x000000ff
        /*0bfc*/ 	.word	0x00000000
        /*0c00*/ 	.short	0x010a
        /*0c02*/ 	.byte	0x05
	.zero		1


	//   ....[178]....
        /*0c04*/ 	.word	0x00005040
        /*0c08*/ 	.word	0x000000ff
        /*0c0c*/ 	.word	0x00000000
        /*0c10*/ 	.short	0x010a
        /*0c12*/ 	.byte	0x07
	.zero		1


	//   ....[179]....
        /*0c14*/ 	.word	0x00005480
        /*0c18*/ 	.word	0x00000000
        /*0c1c*/ 	.word	0x000002d0
        /*0c20*/ 	.short	0x010a
        /*0c22*/ 	.byte	0xff
	.zero		1


	//   ....[180]....
        /*0c24*/ 	.word	0x00005570
        /*0c28*/ 	.word	0x00000000
        /*0c2c*/ 	.word	0x00000000
        /*0c30*/ 	.short	0x0101
        /*0c32*/ 	.byte	0xff
	.zero		1


	//   ....[181]....
        /*0c34*/ 	.word	0x00005890
        /*0c38*/ 	.word	0x000000ff
        /*0c3c*/ 	.word	0x000002c8
        /*0c40*/ 	.short	0x010a
        /*0c42*/ 	.byte	0x06
	.zero		1


	//   ....[182]....
        /*0c44*/ 	.word	0x00005a10
        /*0c48*/ 	.word	0x000000ff
        /*0c4c*/ 	.word	0x000002b8
        /*0c50*/ 	.short	0x010a
        /*0c52*/ 	.byte	0x06
	.zero		1


	//   ....[183]....
        /*0c54*/ 	.word	0x00005d40
        /*0c58*/ 	.word	0x000000ff
        /*0c5c*/ 	.word	0x000002b0
        /*0c60*/ 	.short	0x010b
        /*0c62*/ 	.byte	0x06
	.zero		1


	//   ....[184]....
        /*0c64*/ 	.word	0x00005d60
        /*0c68*/ 	.word	0x000000ff
        /*0c6c*/ 	.word	0x00000000
        /*0c70*/ 	.short	0x0101
        /*0c72*/ 	.byte	0x25
	.zero		1


	//   ....[185]....
        /*0c74*/ 	.word	0x00005da0
        /*0c78*/ 	.word	0x00000000
        /*0c7c*/ 	.word	0x000002b8
        /*0c80*/ 	.short	0x010a
        /*0c82*/ 	.byte	0xff
	.zero		1


	//   ....[186]....
        /*0c84*/ 	.word	0x00006090
        /*0c88*/ 	.word	0x00000000
        /*0c8c*/ 	.word	0x000002d0
        /*0c90*/ 	.short	0x010a
        /*0c92*/ 	.byte	0xff
	.zero		1


	//   ....[187]....
        /*0c94*/ 	.word	0x000061a0
        /*0c98*/ 	.word	0x00000000
        /*0c9c*/ 	.word	0x00000000
        /*0ca0*/ 	.short	0x0101
        /*0ca2*/ 	.byte	0xff
	.zero		1


	//   ....[188]....
        /*0ca4*/ 	.word	0x00006b10
        /*0ca8*/ 	.word	0x000000ff
        /*0cac*/ 	.word	0x000002b0
        /*0cb0*/ 	.short	0x010a
        /*0cb2*/ 	.byte	0x2b
	.zero		1


	//   ....[189]....
        /*0cb4*/ 	.word	0x00006b20
        /*0cb8*/ 	.word	0x0000005c
        /*0cbc*/ 	.word	0x000002f0
        /*0cc0*/ 	.short	0x010a
        /*0cc2*/ 	.byte	0xff
	.zero		1


	//   ....[190]....
        /*0cc4*/ 	.word	0x00006c70
        /*0cc8*/ 	.word	0x000000ff
        /*0ccc*/ 	.word	0x000002b0
        /*0cd0*/ 	.short	0x010a
        /*0cd2*/ 	.byte	0x2b
	.zero		1


	//   ....[191]....
        /*0cd4*/ 	.word	0x00006d50
        /*0cd8*/ 	.word	0x000000ff
        /*0cdc*/ 	.word	0x00000000
        /*0ce0*/ 	.short	0x0101
        /*0ce2*/ 	.byte	0x04
	.zero		1


	//   ....[192]....
        /*0ce4*/ 	.word	0x00006db0
        /*0ce8*/ 	.word	0x0000005c
        /*0cec*/ 	.word	0x000002f0
        /*0cf0*/ 	.short	0x010a
        /*0cf2*/ 	.byte	0xff
	.zero		1


	//   ....[193]....
        /*0cf4*/ 	.word	0x00007100
        /*0cf8*/ 	.word	0x000000ff
        /*0cfc*/ 	.word	0x00000000
        /*0d00*/ 	.short	0x0101
        /*0d02*/ 	.byte	0x05
	.zero		1


	//   ....[194]....
        /*0d04*/ 	.word	0x00007a70
        /*0d08*/ 	.word	0x00000003
        /*0d0c*/ 	.word	0x00000340
        /*0d10*/ 	.short	0x010a
        /*0d12*/ 	.byte	0xff
	.zero		1


	//   ....[195]....
        /*0d14*/ 	.word	0x00007ad0
        /*0d18*/ 	.word	0x00000002
        /*0d1c*/ 	.word	0x00000158
        /*0d20*/ 	.short	0x010a
        /*0d22*/ 	.byte	0xff
	.zero		1


	//   ....[196]....
        /*0d24*/ 	.word	0x00007b30
        /*0d28*/ 	.word	0x00000002
        /*0d2c*/ 	.word	0x00000158
        /*0d30*/ 	.short	0x010a
        /*0d32*/ 	.byte	0xff
	.zero		1


	//   ....[197]....
        /*0d34*/ 	.word	0x00007b80
        /*0d38*/ 	.word	0x00000002
        /*0d3c*/ 	.word	0x000002d0
        /*0d40*/ 	.short	0x010a
        /*0d42*/ 	.byte	0xff
	.zero		1


	//   ....[198]....
        /*0d44*/ 	.word	0x00007be0
        /*0d48*/ 	.word	0x00000000
        /*0d4c*/ 	.word	0x00000000
        /*0d50*/ 	.short	0x010a
        /*0d52*/ 	.byte	0xff
	.zero		1


	//   ....[199]....
        /*0d54*/ 	.word	0x00007c40
        /*0d58*/ 	.word	0x00000000
        /*0d5c*/ 	.word	0x00000000
        /*0d60*/ 	.short	0x010a
        /*0d62*/ 	.byte	0xff
	.zero		1


	//   ....[200]....
        /*0d64*/ 	.word	0x00007ca0
        /*0d68*/ 	.word	0x00000000
        /*0d6c*/ 	.word	0x00000000
        /*0d70*/ 	.short	0x010a
        /*0d72*/ 	.byte	0xff
	.zero		1


	//   ....[201]....
        /*0d74*/ 	.word	0x00007d00
        /*0d78*/ 	.word	0x00000000
        /*0d7c*/ 	.word	0x00000000
        /*0d80*/ 	.short	0x010a
        /*0d82*/ 	.byte	0xff
	.zero		1


	//   ....[202]....
        /*0d84*/ 	.word	0x00007d60
        /*0d88*/ 	.word	0x00000000
        /*0d8c*/ 	.word	0x00000000
        /*0d90*/ 	.short	0x010a
        /*0d92*/ 	.byte	0xff
	.zero		1


	//   ....[203]....
        /*0d94*/ 	.word	0x00007dc0
        /*0d98*/ 	.word	0x00000000
        /*0d9c*/ 	.word	0x00000000
        /*0da0*/ 	.short	0x010a
        /*0da2*/ 	.byte	0xff
	.zero		1


	//   ....[204]....
        /*0da4*/ 	.word	0x00007e20
        /*0da8*/ 	.word	0x00000000
        /*0dac*/ 	.word	0x00000000
        /*0db0*/ 	.short	0x010a
        /*0db2*/ 	.byte	0xff
	.zero		1


	//   ....[205]....
        /*0db4*/ 	.word	0x00007e80
        /*0db8*/ 	.word	0x00000000
        /*0dbc*/ 	.word	0x00000000
        /*0dc0*/ 	.short	0x010a
        /*0dc2*/ 	.byte	0xff
	.zero		1


	//   ....[206]....
        /*0dc4*/ 	.word	0x00007ee0
        /*0dc8*/ 	.word	0x00000000
        /*0dcc*/ 	.word	0x00000000
        /*0dd0*/ 	.short	0x010a
        /*0dd2*/ 	.byte	0xff
	.zero		1


	//   ....[207]....
        /*0dd4*/ 	.word	0x00007f40
        /*0dd8*/ 	.word	0x00000000
        /*0ddc*/ 	.word	0x00000000
        /*0de0*/ 	.short	0x010a
        /*0de2*/ 	.byte	0xff
	.zero		1


	//   ....[208]....
        /*0de4*/ 	.word	0x00007fa0
        /*0de8*/ 	.word	0x00000000
        /*0dec*/ 	.word	0x00000000
        /*0df0*/ 	.short	0x010a
        /*0df2*/ 	.byte	0xff
	.zero		1


	//   ....[209]....
        /*0df4*/ 	.word	0x00008000
        /*0df8*/ 	.word	0x00000000
        /*0dfc*/ 	.word	0x00000000
        /*0e00*/ 	.short	0x010a
        /*0e02*/ 	.byte	0xff
	.zero		1


	//   ....[210]....
        /*0e04*/ 	.word	0x00008060
        /*0e08*/ 	.word	0x00000000
        /*0e0c*/ 	.word	0x00000000
        /*0e10*/ 	.short	0x010a
        /*0e12*/ 	.byte	0xff
	.zero		1


	//   ....[211]....
        /*0e14*/ 	.word	0x000080c0
        /*0e18*/ 	.word	0x00000000
        /*0e1c*/ 	.word	0x00000000
        /*0e20*/ 	.short	0x010a
        /*0e22*/ 	.byte	0xff
	.zero		1


	//   ....[212]....
        /*0e24*/ 	.word	0x00008120
        /*0e28*/ 	.word	0x00000000
        /*0e2c*/ 	.word	0x00000000
        /*0e30*/ 	.short	0x010a
        /*0e32*/ 	.byte	0xff
	.zero		1


	//   ....[213]....
        /*0e34*/ 	.word	0x00008180
        /*0e38*/ 	.word	0x00000000
        /*0e3c*/ 	.word	0x00000000
        /*0e40*/ 	.short	0x010a
        /*0e42*/ 	.byte	0xff
	.zero		1


	//   ....[214]....
        /*0e44*/ 	.word	0x000081e0
        /*0e48*/ 	.word	0x00000000
        /*0e4c*/ 	.word	0x00000000
        /*0e50*/ 	.short	0x010a
        /*0e52*/ 	.byte	0xff
	.zero		1


	//   ....[215]....
        /*0e54*/ 	.word	0x00008240
        /*0e58*/ 	.word	0x00000000
        /*0e5c*/ 	.word	0x00000000
        /*0e60*/ 	.short	0x010a
        /*0e62*/ 	.byte	0xff
	.zero		1


	//   ....[216]....
        /*0e64*/ 	.word	0x000082a0
        /*0e68*/ 	.word	0x00000000
        /*0e6c*/ 	.word	0x00000000
        /*0e70*/ 	.short	0x010a
        /*0e72*/ 	.byte	0xff
	.zero		1


	//   ....[217]....
        /*0e74*/ 	.word	0x00008300
        /*0e78*/ 	.word	0x00000000
        /*0e7c*/ 	.word	0x00000000
        /*0e80*/ 	.short	0x010a
        /*0e82*/ 	.byte	0xff
	.zero		1


	//   ....[218]....
        /*0e84*/ 	.word	0x00008360
        /*0e88*/ 	.word	0x00000000
        /*0e8c*/ 	.word	0x00000000
        /*0e90*/ 	.short	0x010a
        /*0e92*/ 	.byte	0xff
	.zero		1


	//   ....[219]....
        /*0e94*/ 	.word	0x000083c0
        /*0e98*/ 	.word	0x00000000
        /*0e9c*/ 	.word	0x00000000
        /*0ea0*/ 	.short	0x010a
        /*0ea2*/ 	.byte	0xff
	.zero		1


	//   ....[220]....
        /*0ea4*/ 	.word	0x00008420
        /*0ea8*/ 	.word	0x00000000
        /*0eac*/ 	.word	0x00000000
        /*0eb0*/ 	.short	0x010a
        /*0eb2*/ 	.byte	0xff
	.zero		1


	//   ....[221]....
        /*0eb4*/ 	.word	0x00008480
        /*0eb8*/ 	.word	0x00000000
        /*0ebc*/ 	.word	0x00000000
        /*0ec0*/ 	.short	0x010a
        /*0ec2*/ 	.byte	0xff
	.zero		1


	//   ....[222]....
        /*0ec4*/ 	.word	0x000084e0
        /*0ec8*/ 	.word	0x00000000
        /*0ecc*/ 	.word	0x00000000
        /*0ed0*/ 	.short	0x010a
        /*0ed2*/ 	.byte	0xff
	.zero		1


	//   ....[223]....
        /*0ed4*/ 	.word	0x00008540
        /*0ed8*/ 	.word	0x00000000
        /*0edc*/ 	.word	0x00000000
        /*0ee0*/ 	.short	0x010a
        /*0ee2*/ 	.byte	0xff
	.zero		1


	//   ....[224]....
        /*0ee4*/ 	.word	0x000085a0
        /*0ee8*/ 	.word	0x00000000
        /*0eec*/ 	.word	0x00000000
        /*0ef0*/ 	.short	0x010a
        /*0ef2*/ 	.byte	0xff
	.zero		1


	//   ....[225]....
        /*0ef4*/ 	.word	0x00008600
        /*0ef8*/ 	.word	0x00000000
        /*0efc*/ 	.word	0x00000000
        /*0f00*/ 	.short	0x010a
        /*0f02*/ 	.byte	0xff
	.zero		1


	//   ....[226]....
        /*0f04*/ 	.word	0x00008660
        /*0f08*/ 	.word	0x00000000
        /*0f0c*/ 	.word	0x00000000
        /*0f10*/ 	.short	0x010a
        /*0f12*/ 	.byte	0xff
	.zero		1


	//   ....[227]....
        /*0f14*/ 	.word	0x000086c0
        /*0f18*/ 	.word	0x00000000
        /*0f1c*/ 	.word	0x00000000
        /*0f20*/ 	.short	0x010a
        /*0f22*/ 	.byte	0xff
	.zero		1


	//   ....[228]....
        /*0f24*/ 	.word	0x00008720
        /*0f28*/ 	.word	0x00000000
        /*0f2c*/ 	.word	0x00000000
        /*0f30*/ 	.short	0x010a
        /*0f32*/ 	.byte	0xff
	.zero		1


	//   ....[229]....
        /*0f34*/ 	.word	0x00008780
        /*0f38*/ 	.word	0x00000000
        /*0f3c*/ 	.word	0x00000000
        /*0f40*/ 	.short	0x010a
        /*0f42*/ 	.byte	0xff
	.zero		1


	//   ....[230]....
        /*0f44*/ 	.word	0x000087e0
        /*0f48*/ 	.word	0x00000000
        /*0f4c*/ 	.word	0x00000000
        /*0f50*/ 	.short	0x010a
        /*0f52*/ 	.byte	0xff
	.zero		1


	//   ....[231]....
        /*0f54*/ 	.word	0x00008840
        /*0f58*/ 	.word	0x00000000
        /*0f5c*/ 	.word	0x00000000
        /*0f60*/ 	.short	0x010a
        /*0f62*/ 	.byte	0xff
	.zero		1


	//   ....[232]....
        /*0f64*/ 	.word	0x000088a0
        /*0f68*/ 	.word	0x00000000
        /*0f6c*/ 	.word	0x00000000
        /*0f70*/ 	.short	0x010a
        /*0f72*/ 	.byte	0xff
	.zero		1


	//   ....[233]....
        /*0f74*/ 	.word	0x00008900
        /*0f78*/ 	.word	0x00000000
        /*0f7c*/ 	.word	0x00000000
        /*0f80*/ 	.short	0x010a
        /*0f82*/ 	.byte	0xff
	.zero		1


	//   ....[234]....
        /*0f84*/ 	.word	0x00008960
        /*0f88*/ 	.word	0x00000000
        /*0f8c*/ 	.word	0x00000000
        /*0f90*/ 	.short	0x010a
        /*0f92*/ 	.byte	0xff
	.zero		1


	//   ....[235]....
        /*0f94*/ 	.word	0x000089c0
        /*0f98*/ 	.word	0x00000000
        /*0f9c*/ 	.word	0x00000000
        /*0fa0*/ 	.short	0x010a
        /*0fa2*/ 	.byte	0xff
	.zero		1


	//   ....[236]....
        /*0fa4*/ 	.word	0x00008a20
        /*0fa8*/ 	.word	0x00000000
        /*0fac*/ 	.word	0x00000000
        /*0fb0*/ 	.short	0x010a
        /*0fb2*/ 	.byte	0xff
	.zero		1


	//   ....[237]....
        /*0fb4*/ 	.word	0x00008a80
        /*0fb8*/ 	.word	0x00000000
        /*0fbc*/ 	.word	0x00000000
        /*0fc0*/ 	.short	0x010a
        /*0fc2*/ 	.byte	0xff
	.zero		1


	//   ....[238]....
        /*0fc4*/ 	.word	0x00008ae0
        /*0fc8*/ 	.word	0x00000000
        /*0fcc*/ 	.word	0x00000000
        /*0fd0*/ 	.short	0x010a
        /*0fd2*/ 	.byte	0xff
	.zero		1


	//   ....[239]....
        /*0fd4*/ 	.word	0x00008b40
        /*0fd8*/ 	.word	0x00000000
        /*0fdc*/ 	.word	0x00000000
        /*0fe0*/ 	.short	0x010a
        /*0fe2*/ 	.byte	0xff
	.zero		1


	//   ....[240]....
        /*0fe4*/ 	.word	0x00008b90
        /*0fe8*/ 	.word	0x00000000
        /*0fec*/ 	.word	0x00000330
        /*0ff0*/ 	.short	0x010a
        /*0ff2*/ 	.byte	0xff
	.zero		1


	//   ....[241]....
        /*0ff4*/ 	.word	0x00008bf0
        /*0ff8*/ 	.word	0x00000000
        /*0ffc*/ 	.word	0x000002e0
        /*1000*/ 	.short	0x010a
        /*1002*/ 	.byte	0xff
	.zero		1


	//   ....[242]....
        /*1004*/ 	.word	0x00008c40
        /*1008*/ 	.word	0x00000000
        /*100c*/ 	.word	0x000002d0
        /*1010*/ 	.short	0x010a
        /*1012*/ 	.byte	0xff
	.zero		1


	//   ....[243]....
        /*1014*/ 	.word	0x00008ca0
        /*1018*/ 	.word	0x00000000
        /*101c*/ 	.word	0x000002e0
        /*1020*/ 	.short	0x010a
        /*1022*/ 	.byte	0xff
	.zero		1


	//   ....[244]....
        /*1024*/ 	.word	0x00008cf0
        /*1028*/ 	.word	0x00000000
        /*102c*/ 	.word	0x000002d0
        /*1030*/ 	.short	0x010a
        /*1032*/ 	.byte	0xff
	.zero		1


	//   ....[245]....
        /*1034*/ 	.word	0x00008d50
        /*1038*/ 	.word	0x00000003
        /*103c*/ 	.word	0x00000310
        /*1040*/ 	.short	0x010a
        /*1042*/ 	.byte	0xff
	.zero		1


	//   ....[246]....
        /*1044*/ 	.word	0x00008db0
        /*1048*/ 	.word	0x00000000
        /*104c*/ 	.word	0x00000000
        /*1050*/ 	.short	0x010a
        /*1052*/ 	.byte	0xff
	.zero		1


	//   ....[247]....
        /*1054*/ 	.word	0x00008e10
        /*1058*/ 	.word	0x00000000
        /*105c*/ 	.word	0x00000000
        /*1060*/ 	.short	0x010a
        /*1062*/ 	.byte	0xff
	.zero		1


	//   ....[248]....
        /*1064*/ 	.word	0x00008e70
        /*1068*/ 	.word	0x00000000
        /*106c*/ 	.word	0x00000000
        /*1070*/ 	.short	0x010a
        /*1072*/ 	.byte	0xff
	.zero		1


	//   ....[249]....
        /*1074*/ 	.word	0x00008ed0
        /*1078*/ 	.word	0x00000000
        /*107c*/ 	.word	0x00000000
        /*1080*/ 	.short	0x010a
        /*1082*/ 	.byte	0xff
	.zero		1


	//   ....[250]....
        /*1084*/ 	.word	0x00008f30
        /*1088*/ 	.word	0x00000000
        /*108c*/ 	.word	0x00000000
        /*1090*/ 	.short	0x010a
        /*1092*/ 	.byte	0xff
	.zero		1


	//   ....[251]....
        /*1094*/ 	.word	0x00008f80
        /*1098*/ 	.word	0x00000000
        /*109c*/ 	.word	0x000002d0
        /*10a0*/ 	.short	0x010a
        /*10a2*/ 	.byte	0xff
	.zero		1


	//   ....[252]....
        /*10a4*/ 	.word	0x00008fe0
        /*10a8*/ 	.word	0x00000000
        /*10ac*/ 	.word	0x000002c8
        /*10b0*/ 	.short	0x010a
        /*10b2*/ 	.byte	0xff
	.zero		1


	//   ....[253]....
        /*10b4*/ 	.word	0x00009040
        /*10b8*/ 	.word	0x00000003
        /*10bc*/ 	.word	0x000002b8
        /*10c0*/ 	.short	0x010a
        /*10c2*/ 	.byte	0xff
	.zero		1


	//   ....[254]....
        /*10c4*/ 	.word	0x00009090
        /*10c8*/ 	.word	0x00000000
        /*10cc*/ 	.word	0x000002d0
        /*10d0*/ 	.short	0x010a
        /*10d2*/ 	.byte	0xff
	.zero		1


	//   ....[255]....
        /*10d4*/ 	.word	0x000090f0
        /*10d8*/ 	.word	0x00000000
        /*10dc*/ 	.word	0x000002b0
        /*10e0*/ 	.short	0x010a
        /*10e2*/ 	.byte	0xff
	.zero		1


	//   ....[0]....
        /*10e4*/ 	.word	0x00009140
        /*10e8*/ 	.word	0x0000005c
        /*10ec*/ 	.word	0x000002f0
        /*10f0*/ 	.short	0x010a
        /*10f2*/ 	.byte	0xff
	.zero		1


	//----- nvinfo : EIATTR_NUM_MBARRIERS
	.align		4
.L_47:
        /*10f4*/ 	.byte	0x03, 0x38
        /*10f6*/ 	.short	0x006a


	//----- nvinfo : EIATTR_EXIT_INSTR_OFFSETS
	.align		4
        /*10f8*/ 	.byte	0x04, 0x1c
        /*10fa*/ 	.short	(.L_49 - .L_48)


	//   ....[0]....
.L_48:
        /*10fc*/ 	.word	0x00003fa0


	//   ....[1]....
        /*1100*/ 	.word	0x00004490


	//   ....[2]....
        /*1104*/ 	.word	0x000044f0


	//   ....[3]....
        /*1108*/ 	.word	0x000052a0


	//   ....[4]....
        /*110c*/ 	.word	0x00005dd0


	//   ....[5]....
        /*1110*/ 	.word	0x00005e10


	//   ....[6]....
        /*1114*/ 	.word	0x00007a60


	//----- nvinfo : EIATTR_MAX_THREADS
	.align		4
.L_49:
        /*1118*/ 	.byte	0x04, 0x05
        /*111a*/ 	.short	(.L_51 - .L_50)
.L_50:
        /*111c*/ 	.word	0x00000100
        /*1120*/ 	.word	0x00000001
        /*1124*/ 	.word	0x00000001


	//----- nvinfo : EIATTR_CRS_STACK_SIZE
	.align		4
.L_51:
        /*1128*/ 	.byte	0x04, 0x1e
        /*112a*/ 	.short	(.L_53 - .L_52)
.L_52:
        /*112c*/ 	.word	0x00000000


	//----- nvinfo : EIATTR_CBANK_PARAM_SIZE
	.align		4
.L_53:
        /*1130*/ 	.byte	0x03, 0x19
        /*1132*/ 	.short	0x0800


	//----- nvinfo : EIATTR_PARAM_CBANK
	.align		4
        /*1134*/ 	.byte	0x04, 0x0a
        /*1136*/ 	.short	(.L_55 - .L_54)
	.align		4
.L_54:
        /*1138*/ 	.word	index@(.nv.constant0._ZN7cutlass13device_kernelINS_4gemm6kernel13GemmUniversalIN4cute5tupleIJiiiiEEENS1_10collective13CollectiveMmaINS1_35MainloopSm100TmaUmmaWarpSpecializedILi43ELi2ELi4ENS5_IJNS4_1CILi1EEESB_SB_EEEEENS5_IJNSA_ILi128EEENSA_ILi32EEESF_EEEaNS5_IJlSB_lEEEaSH_NS4_8TiledMMAINS4_8MMA_AtomIJNS4_15SM100_MMA_S8_SSIaaiLi128ELi32ELNS4_4UMMA5MajorE0ELSM_0ELNSL_8SaturateE0EEEEEENS4_6LayoutISC_NS5_IJNSA_ILi0EEESR_SR_EEEEENS5_IJNS4_10UnderscoreESU_SU_EEEEENS4_13SM90_TMA_LOADENS4_14ComposedLayoutINS4_7SwizzleILi1ELi4ELi3EEENS4_18smem_ptr_flag_bitsILi8EEENSQ_INS5_IJNSA_ILi8EEESF_EEENS5_IJSF_SB_EEEEEEEvNS4_8identityESX_S17_vS18_EENS_8epilogue10collective18CollectiveEpilogueINS1A_23Sm100TmaWarpSpecializedILi1ELi1ELi32ELb0ELb0EEEJSG_NS5_IJNSQ_ISE_SB_EENSQ_ISF_SB_EEEEEaSH_aSH_NS1A_6fusion15FusionCallbacksIS1E_NS1I_17LinearCombinationIaiaiLNS_15FloatRoundStyleE2EEESG_S1H_JEEENS4_5SM1004TMEM4LOAD26SM100_TMEM_LOAD_32dp32b32xESX_S17_NS4_39AutoVectorizingCopyWithAssumedAlignmentILi128EEENS4_14SM90_TMA_STOREES17_S1T_S1T_EEEvvEEEEvNT_6ParamsE)
        /*113c*/ 	.short	0x0380
        /*113e*/ 	.short	0x0800


	//----- nvinfo : EIATTR_SW_WAR
	.align		4
.L_55:
        /*1140*/ 	.byte	0x04, 0x36
        /*1142*/ 	.short	(.L_57 - .L_56)
.L_56:
        /*1144*/ 	.word	0x00000008
.L_57:


//--------------------- .nv.callgraph             --------------------------
	.section	.nv.callgraph,"",@"SHT_CUDA_CALLGRAPH"
	.align	4
	.sectionentsize	8
	.align		4
        /*0000*/ 	.word	0x00000000
	.align		4
        /*0004*/ 	.word	0xffffffff
	.align		4
        /*0008*/ 	.word	index@(_ZN7cutlass13device_kernelINS_4gemm6kernel13GemmUniversalIN4cute5tupleIJiiiiEEENS1_10collective13CollectiveMmaINS1_35MainloopSm100TmaUmmaWarpSpecializedILi43ELi2ELi4ENS5_IJNS4_1CILi1EEESB_SB_EEEEENS5_IJNSA_ILi128EEENSA_ILi32EEESF_EEEaNS5_IJlSB_lEEEaSH_NS4_8TiledMMAINS4_8MMA_AtomIJNS4_15SM100_MMA_S8_SSIaaiLi128ELi32ELNS4_4UMMA5MajorE0ELSM_0ELNSL_8SaturateE0EEEEEENS4_6LayoutISC_NS5_IJNSA_ILi0EEESR_SR_EEEEENS5_IJNS4_10UnderscoreESU_SU_EEEEENS4_13SM90_TMA_LOADENS4_14ComposedLayoutINS4_7SwizzleILi1ELi4ELi3EEENS4_18smem_ptr_flag_bitsILi8EEENSQ_INS5_IJNSA_ILi8EEESF_EEENS5_IJSF_SB_EEEEEEEvNS4_8identityESX_S17_vS18_EENS_8epilogue10collective18CollectiveEpilogueINS1A_23Sm100TmaWarpSpecializedILi1ELi1ELi32ELb0ELb0EEEJSG_NS5_IJNSQ_ISE_SB_EENSQ_ISF_SB_EEEEEaSH_aSH_NS1A_6fusion15FusionCallbacksIS1E_NS1I_17LinearCombinationIaiaiLNS_15FloatRoundStyleE2EEESG_S1H_JEEENS4_5SM1004TMEM4LOAD26SM100_TMEM_LOAD_32dp32b32xESX_S17_NS4_39AutoVectorizingCopyWithAssumedAlignmentILi128EEENS4_14SM90_TMA_STOREES17_S1T_S1T_EEEvvEEEEvNT_6ParamsE)
	.align		4
        /*000c*/ 	.word	index@(__assertfail)
	.align		4
        /*0010*/ 	.word	0x00000000
	.align		4
        /*0014*/ 	.word	0xfffffffe
	.align		4
        /*0018*/ 	.word	0x00000000
	.align		4
        /*001c*/ 	.word	0xfffffffd
	.align		4
        /*0020*/ 	.word	0x00000000
	.align		4
        /*0024*/ 	.word	0xfffffffc


//--------------------- .nv.constant4             --------------------------
	.section	.nv.constant4,"a",@progbits
	.align	8
	.align		8
.nv.constant4:
        /*0000*/ 	.dword	__assertfail
	.align		8
        /*0008*/ 	.dword	__unnamed_1
	.align		8
        /*0010*/ 	.dword	__unnamed_2
	.align		8
        /*0018*/ 	.dword	_ZN40_INTERNAL_76a61ef4_4_k_cu_e9da9d35_191614cuda3std3__45__cpo5beginE
	.align		8
        /*0020*/ 	.dword	_ZN40_INTERNAL_76a61ef4_4_k_cu_e9da9d35_191614cuda3std3__45__cpo3endE
	.align		8
        /*0028*/ 	.dword	_ZN40_INTERNAL_76a61ef4_4_k_cu_e9da9d35_191614cuda3std3__45__cpo6cbeginE
	.align		8
        /*0030*/ 	.dword	_ZN40_INTERNAL_76a61ef4_4_k_cu_e9da9d35_191614cuda3std3__45__cpo4cendE
	.align		8
        /*0038*/ 	.dword	_ZN40_INTERNAL_76a61ef4_4_k_cu_e9da9d35_191614cuda3std3__442_GLOBAL__N__76a61ef4_4_k_cu_e9da9d35_191616ignoreE
	.align		8
        /*0040*/ 	.dword	_ZN40_INTERNAL_76a61ef4_4_k_cu_e9da9d35_191614cuda3std3__419piecewise_constructE
	.align		8
        /*0048*/ 	.dword	_ZN40_INTERNAL_76a61ef4_4_k_cu_e9da9d35_191614cuda3std3__48in_placeE
	.align		8
        /*0050*/ 	.dword	_ZN40_INTERNAL_76a61ef4_4_k_cu_e9da9d35_191614cuda3std6ranges3__45__cpo4swapE
	.align		8
        /*0058*/ 	.dword	_ZN40_INTERNAL_76a61ef4_4_k_cu_e9da9d35_191614cuda3std6ranges3__45__cpo9iter_moveE
	.align		8
        /*0060*/ 	.dword	_ZN40_INTERNAL_76a61ef4_4_k_cu_e9da9d35_191614cute7productE
	.align		8
        /*0068*/ 	.dword	_ZN40_INTERNAL_76a61ef4_4_k_cu_e9da9d35_191614cute1_E
	.align		8
        /*0070*/ 	.dword	$str$25
	.align		8
        /*0078*/ 	.dword	$str$26
	.align		8
        /*0080*/ 	.dword	$str$27
	.align		8
        /*0088*/ 	.dword	$str$28


//--------------------- .text._ZN7cutlass13device_kernelINS_4gemm6kernel13GemmUniversalIN4cute5tupleIJiiiiEEENS1_10collective13CollectiveMmaINS1_35MainloopSm100TmaUmmaWarpSpecializedILi43ELi2ELi4ENS5_IJNS4_1CILi1EEESB_SB_EEEEENS5_IJNSA_ILi128EEENSA_ILi32EEESF_EEEaNS5_IJlSB_lEEEaSH_NS4_8TiledMMAINS4_8MMA_AtomIJNS4_15SM100_MMA_S8_SSIaaiLi128ELi32ELNS4_4UMMA5MajorE0ELSM_0ELNSL_8SaturateE0EEEEEENS4_6LayoutISC_NS5_IJNSA_ILi0EEESR_SR_EEEEENS5_IJNS4_10UnderscoreESU_SU_EEEEENS4_13SM90_TMA_LOADENS4_14ComposedLayoutINS4_7SwizzleILi1ELi4ELi3EEENS4_18smem_ptr_flag_bitsILi8EEENSQ_INS5_IJNSA_ILi8EEESF_EEENS5_IJSF_SB_EEEEEEEvNS4_8identityESX_S17_vS18_EENS_8epilogue10collective18CollectiveEpilogueINS1A_23Sm100TmaWarpSpecializedILi1ELi1ELi32ELb0ELb0EEEJSG_NS5_IJNSQ_ISE_SB_EENSQ_ISF_SB_EEEEEaSH_aSH_NS1A_6fusion15FusionCallbacksIS1E_NS1I_17LinearCombinationIaiaiLNS_15FloatRoundStyleE2EEESG_S1H_JEEENS4_5SM1004TMEM4LOAD26SM100_TMEM_LOAD_32dp32b32xESX_S17_NS4_39AutoVectorizingCopyWithAssumedAlignmentILi128EEENS4_14SM90_TMA_STOREES17_S1T_S1T_EEEvvEEEEvNT_6ParamsE --------------------------
	.section	.text._ZN7cutlass13device_kernelINS_4gemm6kernel13GemmUniversalIN4cute5tupleIJiiiiEEENS1_10collective13CollectiveMmaINS1_35MainloopSm100TmaUmmaWarpSpecializedILi43ELi2ELi4ENS5_IJNS4_1CILi1EEESB_SB_EEEEENS5_IJNSA_ILi128EEENSA_ILi32EEESF_EEEaNS5_IJlSB_lEEEaSH_NS4_8TiledMMAINS4_8MMA_AtomIJNS4_15SM100_MMA_S8_SSIaaiLi128ELi32ELNS4_4UMMA5MajorE0ELSM_0ELNSL_8SaturateE0EEEEEENS4_6LayoutISC_NS5_IJNSA_ILi0EEESR_SR_EEEEENS5_IJNS4_10UnderscoreESU_SU_EEEEENS4_13SM90_TMA_LOADENS4_14ComposedLayoutINS4_7SwizzleILi1ELi4ELi3EEENS4_18smem_ptr_flag_bitsILi8EEENSQ_INS5_IJNSA_ILi8EEESF_EEENS5_IJSF_SB_EEEEEEEvNS4_8identityESX_S17_vS18_EENS_8epilogue10collective18CollectiveEpilogueINS1A_23Sm100TmaWarpSpecializedILi1ELi1ELi32ELb0ELb0EEEJSG_NS5_IJNSQ_ISE_SB_EENSQ_ISF_SB_EEEEEaSH_aSH_NS1A_6fusion15FusionCallbacksIS1E_NS1I_17LinearCombinationIaiaiLNS_15FloatRoundStyleE2EEESG_S1H_JEEENS4_5SM1004TMEM4LOAD26SM100_TMEM_LOAD_32dp32b32xESX_S17_NS4_39AutoVectorizingCopyWithAssumedAlignmentILi128EEENS4_14SM90_TMA_STOREES17_S1T_S1T_EEEvvEEEEvNT_6ParamsE,"ax",@progbits
	.align	128
.text._ZN7cutlass13device_kernelINS_4gemm6kernel13GemmUniversalIN4cute5tupleIJiiiiEEENS1_10collective13CollectiveMmaINS1_35MainloopSm100TmaUmmaWarpSpecializedILi43ELi2ELi4ENS5_IJNS4_1CILi1EEESB_SB_EEEEENS5_IJNSA_ILi128EEENSA_ILi32EEESF_EEEaNS5_IJlSB_lEEEaSH_NS4_8TiledMMAINS4_8MMA_AtomIJNS4_15SM100_MMA_S8_SSIaaiLi128ELi32ELNS4_4UMMA5MajorE0ELSM_0ELNSL_8SaturateE0EEEEEENS4_6LayoutISC_NS5_IJNSA_ILi0EEESR_SR_EEEEENS5_IJNS4_10UnderscoreESU_SU_EEEEENS4_13SM90_TMA_LOADENS4_14ComposedLayoutINS4_7SwizzleILi1ELi4ELi3EEENS4_18smem_ptr_flag_bitsILi8EEENSQ_INS5_IJNSA_ILi8EEESF_EEENS5_IJSF_SB_EEEEEEEvNS4_8identityESX_S17_vS18_EENS_8epilogue10collective18CollectiveEpilogueINS1A_23Sm100TmaWarpSpecializedILi1ELi1ELi32ELb0ELb0EEEJSG_NS5_IJNSQ_ISE_SB_EENSQ_ISF_SB_EEEEEaSH_aSH_NS1A_6fusion15FusionCallbacksIS1E_NS1I_17LinearCombinationIaiaiLNS_15FloatRoundStyleE2EEESG_S1H_JEEENS4_5SM1004TMEM4LOAD26SM100_TMEM_LOAD_32dp32b32xESX_S17_NS4_39AutoVectorizingCopyWithAssumedAlignmentILi128EEENS4_14SM90_TMA_STOREES17_S1T_S1T_EEEvvEEEEvNT_6ParamsE:
        .type           _ZN7cutlass13device_kernelINS_4gemm6kernel13GemmUniversalIN4cute5tupleIJiiiiEEENS1_10collective13CollectiveMmaINS1_35MainloopSm100TmaUmmaWarpSpecializedILi43ELi2ELi4ENS5_IJNS4_1CILi1EEESB_SB_EEEEENS5_IJNSA_ILi128EEENSA_ILi32EEESF_EEEaNS5_IJlSB_lEEEaSH_NS4_8TiledMMAINS4_8MMA_AtomIJNS4_15SM100_MMA_S8_SSIaaiLi128ELi32ELNS4_4UMMA5MajorE0ELSM_0ELNSL_8SaturateE0EEEEEENS4_6LayoutISC_NS5_IJNSA_ILi0EEESR_SR_EEEEENS5_IJNS4_10UnderscoreESU_SU_EEEEENS4_13SM90_TMA_LOADENS4_14ComposedLayoutINS4_7SwizzleILi1ELi4ELi3EEENS4_18smem_ptr_flag_bitsILi8EEENSQ_INS5_IJNSA_ILi8EEESF_EEENS5_IJSF_SB_EEEEEEEvNS4_8identityESX_S17_vS18_EENS_8epilogue10collective18CollectiveEpilogueINS1A_23Sm100TmaWarpSpecializedILi1ELi1ELi32ELb0ELb0EEEJSG_NS5_IJNSQ_ISE_SB_EENSQ_ISF_SB_EEEEEaSH_aSH_NS1A_6fusion15FusionCallbacksIS1E_NS1I_17LinearCombinationIaiaiLNS_15FloatRoundStyleE2EEESG_S1H_JEEENS4_5SM1004TMEM4LOAD26SM100_TMEM_LOAD_32dp32b32xESX_S17_NS4_39AutoVectorizingCopyWithAssumedAlignmentILi128EEENS4_14SM90_TMA_STOREES17_S1T_S1T_EEEvvEEEEvNT_6ParamsE,@function
        .size           _ZN7cutlass13device_kernelINS_4gemm6kernel13GemmUniversalIN4cute5tupleIJiiiiEEENS1_10collective13CollectiveMmaINS1_35MainloopSm100TmaUmmaWarpSpecializedILi43ELi2ELi4ENS5_IJNS4_1CILi1EEESB_SB_EEEEENS5_IJNSA_ILi128EEENSA_ILi32EEESF_EEEaNS5_IJlSB_lEEEaSH_NS4_8TiledMMAINS4_8MMA_AtomIJNS4_15SM100_MMA_S8_SSIaaiLi128ELi32ELNS4_4UMMA5MajorE0ELSM_0ELNSL_8SaturateE0EEEEEENS4_6LayoutISC_NS5_IJNSA_ILi0EEESR_SR_EEEEENS5_IJNS4_10UnderscoreESU_SU_EEEEENS4_13SM90_TMA_LOADENS4_14ComposedLayoutINS4_7SwizzleILi1ELi4ELi3EEENS4_18smem_ptr_flag_bitsILi8EEENSQ_INS5_IJNSA_ILi8EEESF_EEENS5_IJSF_SB_EEEEEEEvNS4_8identityESX_S17_vS18_EENS_8epilogue10collective18CollectiveEpilogueINS1A_23Sm100TmaWarpSpecializedILi1ELi1ELi32ELb0ELb0EEEJSG_NS5_IJNSQ_ISE_SB_EENSQ_ISF_SB_EEEEEaSH_aSH_NS1A_6fusion15FusionCallbacksIS1E_NS1I_17LinearCombinationIaiaiLNS_15FloatRoundStyleE2EEESG_S1H_JEEENS4_5SM1004TMEM4LOAD26SM100_TMEM_LOAD_32dp32b32xESX_S17_NS4_39AutoVectorizingCopyWithAssumedAlignmentILi128EEENS4_14SM90_TMA_STOREES17_S1T_S1T_EEEvvEEEEvNT_6ParamsE,(.L_x_246 - _ZN7cutlass13device_kernelINS_4gemm6kernel13GemmUniversalIN4cute5tupleIJiiiiEEENS1_10collective13CollectiveMmaINS1_35MainloopSm100TmaUmmaWarpSpecializedILi43ELi2ELi4ENS5_IJNS4_1CILi1EEESB_SB_EEEEENS5_IJNSA_ILi128EEENSA_ILi32EEESF_EEEaNS5_IJlSB_lEEEaSH_NS4_8TiledMMAINS4_8MMA_AtomIJNS4_15SM100_MMA_S8_SSIaaiLi128ELi32ELNS4_4UMMA5MajorE0ELSM_0ELNSL_8SaturateE0EEEEEENS4_6LayoutISC_NS5_IJNSA_ILi0EEESR_SR_EEEEENS5_IJNS4_10UnderscoreESU_SU_EEEEENS4_13SM90_TMA_LOADENS4_14ComposedLayoutINS4_7SwizzleILi1ELi4ELi3EEENS4_18smem_ptr_flag_bitsILi8EEENSQ_INS5_IJNSA_ILi8EEESF_EEENS5_IJSF_SB_EEEEEEEvNS4_8identityESX_S17_vS18_EENS_8epilogue10collective18CollectiveEpilogueINS1A_23Sm100TmaWarpSpecializedILi1ELi1ELi32ELb0ELb0EEEJSG_NS5_IJNSQ_ISE_SB_EENSQ_ISF_SB_EEEEEaSH_aSH_NS1A_6fusion15FusionCallbacksIS1E_NS1I_17LinearCombinationIaiaiLNS_15FloatRoundStyleE2EEESG_S1H_JEEENS4_5SM1004TMEM4LOAD26SM100_TMEM_LOAD_32dp32b32xESX_S17_NS4_39AutoVectorizingCopyWithAssumedAlignmentILi128EEENS4_14SM90_TMA_STOREES17_S1T_S1T_EEEvvEEEEvNT_6ParamsE)
        .other          _ZN7cutlass13device_kernelINS_4gemm6kernel13GemmUniversalIN4cute5tupleIJiiiiEEENS1_10collective13CollectiveMmaINS1_35MainloopSm100TmaUmmaWarpSpecializedILi43ELi2ELi4ENS5_IJNS4_1CILi1EEESB_SB_EEEEENS5_IJNSA_ILi128EEENSA_ILi32EEESF_EEEaNS5_IJlSB_lEEEaSH_NS4_8TiledMMAINS4_8MMA_AtomIJNS4_15SM100_MMA_S8_SSIaaiLi128ELi32ELNS4_4UMMA5MajorE0ELSM_0ELNSL_8SaturateE0EEEEEENS4_6LayoutISC_NS5_IJNSA_ILi0EEESR_SR_EEEEENS5_IJNS4_10UnderscoreESU_SU_EEEEENS4_13SM90_TMA_LOADENS4_14ComposedLayoutINS4_7SwizzleILi1ELi4ELi3EEENS4_18smem_ptr_flag_bitsILi8EEENSQ_INS5_IJNSA_ILi8EEESF_EEENS5_IJSF_SB_EEEEEEEvNS4_8identityESX_S17_vS18_EENS_8epilogue10collective18CollectiveEpilogueINS1A_23Sm100TmaWarpSpecializedILi1ELi1ELi32ELb0ELb0EEEJSG_NS5_IJNSQ_ISE_SB_EENSQ_ISF_SB_EEEEEaSH_aSH_NS1A_6fusion15FusionCallbacksIS1E_NS1I_17LinearCombinationIaiaiLNS_15FloatRoundStyleE2EEESG_S1H_JEEENS4_5SM1004TMEM4LOAD26SM100_TMEM_LOAD_32dp32b32xESX_S17_NS4_39AutoVectorizingCopyWithAssumedAlignmentILi128EEENS4_14SM90_TMA_STOREES17_S1T_S1T_EEEvvEEEEvNT_6ParamsE,@"STO_CUDA_ENTRY STV_DEFAULT"
_ZN7cutlass13device_kernelINS_4gemm6kernel13GemmUniversalIN4cute5tupleIJiiiiEEENS1_10collective13CollectiveMmaINS1_35MainloopSm100TmaUmmaWarpSpecializedILi43ELi2ELi4ENS5_IJNS4_1CILi1EEESB_SB_EEEEENS5_IJNSA_ILi128EEENSA_ILi32EEESF_EEEaNS5_IJlSB_lEEEaSH_NS4_8TiledMMAINS4_8MMA_AtomIJNS4_15SM100_MMA_S8_SSIaaiLi128ELi32ELNS4_4UMMA5MajorE0ELSM_0ELNSL_8SaturateE0EEEEEENS4_6LayoutISC_NS5_IJNSA_ILi0EEESR_SR_EEEEENS5_IJNS4_10UnderscoreESU_SU_EEEEENS4_13SM90_TMA_LOADENS4_14ComposedLayoutINS4_7SwizzleILi1ELi4ELi3EEENS4_18smem_ptr_flag_bitsILi8EEENSQ_INS5_IJNSA_ILi8EEESF_EEENS5_IJSF_SB_EEEEEEEvNS4_8identityESX_S17_vS18_EENS_8epilogue10collective18CollectiveEpilogueINS1A_23Sm100TmaWarpSpecializedILi1ELi1ELi32ELb0ELb0EEEJSG_NS5_IJNSQ_ISE_SB_EENSQ_ISF_SB_EEEEEaSH_aSH_NS1A_6fusion15FusionCallbacksIS1E_NS1I_17LinearCombinationIaiaiLNS_15FloatRoundStyleE2EEESG_S1H_JEEENS4_5SM1004TMEM4LOAD26SM100_TMEM_LOAD_32dp32b32xESX_S17_NS4_39AutoVectorizingCopyWithAssumedAlignmentILi128EEENS4_14SM90_TMA_STOREES17_S1T_S1T_EEEvvEEEEvNT_6ParamsE:
[----:B------:R-:W1:Y:S01]  /*0000*/  LDC R1, c[0x0][0x37c] ;  /* 0x0000df00ff017b82 */ /* 0x000e620000000800 */
[----:B------:R-:W2:Y:S01]  /*0010*/  S2R R103, SR_TID.X ;  /* 0x0000000000677919 */ /* 0x000ea20000002100 */
[----:B------:R-:W3:Y:S01]  /*0020*/  LDCU.64 UR4, c[0x0][0x890] ;  /* 0x00011200ff0477ac */ /* 0x000ee20008000a00 */
[----:B------:R-:W-:Y:S02]  /*0030*/  PRMT R98, RZ, 0x7610, R98 ;  /* 0x00007610ff627816 */ /* 0x000fe40000000062 */
[----:B------:R-:W-:Y:S01]  /*0040*/  ELECT P5, URZ, PT ;  /* 0x0000000000ff782f */ /* 0x000fe200038a0000 */
[----:B------:R-:W4:Y:S01]  /*0050*/  LDCU.64 UR40, c[0x0][0x358] ;  /* 0x00006b00ff2877ac */ /* 0x000f220008000a00 */
[----:B---3--:R-:W-:-:S04]  /*0060*/  UISETP.NE.U32.AND UP0, UPT, UR4, URZ, UPT ;  /* 0x000000ff0400728c */ /* 0x008fc8000bf05070 */
[----:B------:R-:W-:Y:S01]  /*0070*/  UISETP.NE.AND.EX UP0, UPT, UR5, URZ, UPT, UP0 ;  /* 0x000000ff0500728c */ /* 0x000fe2000bf05300 */
[----:B--2---:R-:W-:-:S05]  /*0080*/  SHF.R.U32.HI R106, RZ, 0x5, R103 ;  /* 0x00000005ff6a7819 */ /* 0x004fca0000011667 */
[----:B------:R-:W2:Y:S02]  /*0090*/  SHFL.IDX PT, R0, R106, RZ, 0x1f ;  /* 0x00001fff6a007589 */ /* 0x000ea400000e0000 */
[----:B--2---:R-:W-:Y:S01]  /*00a0*/  R2UR UR8, R0 ;  /* 0x00000000000872ca */ /* 0x004fe200000e0000 */
[----:B-1--4-:R-:W-:-:S14]  /*00b0*/  BRA.U UP0, `(.L_x_0) ;  /* 0x00000001002c7547 */ /* 0x012fdc000b800000 */
[----:B------:R-:W1:Y:S02]  /*00c0*/  LDCU.64 UR6, c[0x0][0x888] ;  /* 0x00011100ff0677ac */ /* 0x000e640008000a00 */
[----:B-1----:R-:W-:-:S04]  /*00d0*/  UISETP.NE.U32.AND UP0, UPT, UR6, URZ, UPT ;  /* 0x000000ff0600728c */ /* 0x002fc8000bf05070 */
[----:B------:R-:W-:-:S09]  /*00e0*/  UISETP.NE.AND.EX UP0, UPT, UR7, URZ, UPT, UP0 ;  /* 0x000000ff0700728c */ /* 0x000fd2000bf05300 */
[----:B------:R-:W-:Y:S05]  /*00f0*/  BRA.U !UP0, `(.L_x_1) ;  /* 0x0000000108107547 */ /* 0x000fea000b800000 */
[----:B------:R-:W1:Y:S02]  /*0100*/  LDC.64 R48, c[0x0][0x888] ;  /* 0x00022200ff307b82 */ /* 0x000e640000000a00 */
[----:B-1----:R1:W5:Y:S01]  /*0110*/  LDG.E R48, desc[UR40][R48.64] ;  /* 0x0000002830307981 */ /* 0x002362000c1e1900 */
[----:B------:R-:W-:Y:S01]  /*0120*/  HFMA2 R98, -RZ, RZ, 0, 5.9604644775390625e-08 ;  /* 0x00000001ff627431 */ /* 0x000fe200000001ff */
[----:B------:R-:W-:Y:S05]  /*0130*/  BRA `(.L_x_0) ;  /* 0x00000000000c7947 */ /* 0x000fea0003800000 */
.L_x_1:
[----:B------:R-:W1:Y:S01]  /*0140*/  LDCU UR6, c[0x0][0x880] ;  /* 0x00011000ff0677ac */ /* 0x000e620008000800 */
[----:B------:R-:W-:Y:S01]  /*0150*/  HFMA2 R98, -RZ, RZ, 0, 5.9604644775390625e-08 ;  /* 0x00000001ff627431 */ /* 0x000fe200000001ff */
[----:B-1----:R-:W-:-:S07]  /*0160*/  MOV R48, UR6 ;  /* 0x0000000600307c02 */ /* 0x002fce0008000f00 */
.L_x_0:
[----:B------:R-:W2:Y:S02]  /*0170*/  LDCU.64 UR6, c[0x0][0x8b0] ;  /* 0x00011600ff0677ac */ /* 0x000ea40008000a00 */
[----:B--2---:R-:W-:-:S04]  /*0180*/  UISETP.NE.U32.AND UP0, UPT, UR6, URZ, UPT ;  /* 0x000000ff0600728c */ /* 0x004fc8000bf05070 */
[----:B------:R-:W-:-:S09]  /*0190*/  UISETP.NE.AND.EX UP0, UPT, UR7, URZ, UPT, UP0 ;  /* 0x000000ff0700728c */ /* 0x000fd2000bf05300 */
[----:B------:R-:W-:Y:S05]  /*01a0*/  BRA.U UP0, `(.L_x_2) ;  /* 0x0000000100247547 */ /* 0x000fea000b800000 */
[----:B------:R-:W2:Y:S02]  /*01b0*/  LDCU.64 UR6, c[0x0][0x8a8] ;  /* 0x00011500ff0677ac */ /* 0x000ea40008000a00 */
[----:B--2---:R-:W-:-:S04]  /*01c0*/  UISETP.NE.U32.AND UP0, UPT, UR6, URZ, UPT ;  /* 0x000000ff0600728c */ /* 0x004fc8000bf05070 */
[----:B------:R-:W-:-:S09]  /*01d0*/  UISETP.NE.AND.EX UP0, UPT, UR7, URZ, UPT, UP0 ;  /* 0x000000ff0700728c */ /* 0x000fd2000bf05300 */
[----:B------:R-:W-:Y:S05]  /*01e0*/  BRA.U !UP0, `(.L_x_3) ;  /* 0x00000001080c7547 */ /* 0x000fea000b800000 */
[----:B------:R-:W2:Y:S02]  /*01f0*/  LDC.64 R46, c[0x0][0x8a8] ;  /* 0x00022a00ff2e7b82 */ /* 0x000ea40000000a00 */
[----:B--2---:R2:W5:Y:S01]  /*0200*/  LDG.E R46, desc[UR40][R46.64] ;  /* 0x000000282e2e7981 */ /* 0x004562000c1e1900 */
[----:B------:R-:W-:Y:S05]  /*0210*/  BRA `(.L_x_2) ;  /* 0x0000000000087947 */ /* 0x000fea0003800000 */
.L_x_3:
[----:B------:R-:W2:Y:S02]  /*0220*/  LDCU UR6, c[0x0][0x8a0] ;  /* 0x00011400ff0677ac */ /* 0x000ea40008000800 */
[----:B--2---:R-:W-:Y:S02]  /*0230*/  MOV R46, UR6 ;  /* 0x00000006002e7c02 */ /* 0x004fe40008000f00 */
.L_x_2:
[----:B------:R-:W-:Y:S01]  /*0240*/  IMAD.U32 R0, RZ, RZ, UR8 ;  /* 0x00000008ff007e24 */ /* 0x000fe2000f8e00ff */
[----:B------:R-:W-:Y:S04]  /*0250*/  BSSY.RECONVERGENT B0, `(.L_x_4) ;  /* 0x000000c000007945 */ /* 0x000fe80003800200 */
[C---:B------:R-:W-:Y:S02]  /*0260*/  ISETP.NE.OR P1, PT, R0.reuse, 0x1, !P5 ;  /* 0x000000010000780c */ /* 0x040fe40006f25670 */
[----:B------:R-:W-:-:S11]  /*0270*/  ISETP.NE.OR P0, PT, R0, 0x3, !P5 ;  /* 0x000000030000780c */ /* 0x000fd60006f05670 */
[----:B------:R-:W-:Y:S05]  /*0280*/  @P1 BRA `(.L_x_5) ;  /* 0x0000000000201947 */ /* 0x000fea0003800000 */
[----:B------:R-:W3:Y:S02]  /*0290*/  LDCU.64 UR6, c[0x0][0x348] ;  /* 0x00006900ff0677ac */ /* 0x000ee40008000a00 */
[----:B---3--:R-:W-:Y:S02]  /*02a0*/  UIADD3 UR10, UP1, UPT, UR6, 0x80, URZ ;  /* 0x00000080060a7890 */ /* 0x008fe4000ff3e0ff */
[----:B------:R-:W-:Y:S02]  /*02b0*/  UIADD3 UR6, UP0, UPT, UR6, 0x180, URZ ;  /* 0x0000018006067890 */ /* 0x000fe4000ff1e0ff */
[----:B------:R-:W-:Y:S02]  /*02c0*/  UIADD3.X UR11, UPT, UPT, URZ, UR7, URZ, UP1, !UPT ;  /* 0x00000007ff0b7290 */ /* 0x000fe40008ffe4ff */
[----:B------:R-:W-:-:S07]  /*02d0*/  UIADD3.X UR7, UPT, UPT, URZ, UR7, URZ, UP0, !UPT ;  /* 0x00000007ff077290 */ /* 0x000fce00087fe4ff */
[----:B------:R3:W-:Y:S02]  /*02e0*/  UTMACCTL.PF [UR10] ;  /* 0x000000000a0079b9 */ /* 0x0007e40008040000 */
[----:B------:R3:W-:Y:S02]  /*02f0*/  UTMACCTL.PF [UR6] ;  /* 0x00000000060079b9 */ /* 0x0007e40008040000 */
[----:B---3--:R-:W-:Y:S01]  /*0300*/  NOP ;  /* 0x0000000000007918 */ /* 0x008fe20000000000 */
.L_x_5:
[----:B------:R-:W-:Y:S05]  /*0310*/  BSYNC.RECONVERGENT B0 ;  /* 0x0000000000007941 */ /* 0x000fea0003800200 */
.L_x_4:
[----:B------:R-:W-:Y:S04]  /*0320*/  BSSY.RECONVERGENT B0, `(.L_x_6) ;  /* 0x000000a000007945 */ /* 0x000fe80003800200 */
        /* <DEDUP_REMOVED lines=9> */
.L_x_7:
[----:B------:R-:W-:Y:S05]  /*03c0*/  BSYNC.RECONVERGENT B0 ;  /* 0x0000000000007941 */ /* 0x000fea0003800200 */
.L_x_6:
[----:B------:R-:W3:Y:S01]  /*03d0*/  LDCU.64 UR6, c[0x0][0x888] ;  /* 0x00011100ff0677ac */ /* 0x000ee20008000a00 */
[----:B------:R-:W-:Y:S02]  /*03e0*/  UISETP.EQ.U32.AND UP1, UPT, UR4, URZ, UPT ;  /* 0x000000ff0400728c */ /* 0x000fe4000bf22070 */
[----:B------:R-:W-:Y:S02]  /*03f0*/  UPLOP3.LUT UP2, UPT, UPT, UPT, UPT, 0x80, 0x8 ;  /* 0x000000000008789c */ /* 0x000fe40003f4f070 */
[----:B---3--:R-:W-:-:S04]  /*0400*/  UISETP.NE.U32.AND UP0, UPT, UR6, URZ, UPT ;  /* 0x000000ff0600728c */ /* 0x008fc8000bf05070 */
[----:B------:R-:W-:-:S04]  /*0410*/  UISETP.NE.AND.EX UP0, UPT, UR7, URZ, UPT, UP0 ;  /* 0x000000ff0700728c */ /* 0x000fc8000bf05300 */
[----:B------:R-:W-:-:S04]  /*0420*/  UISETP.EQ.OR.EX UP3, UPT, UR5, URZ, !UP0, UP1 ;  /* 0x000000ff0500728c */ /* 0x000fc8000c762710 */
[----:B------:R-:W-:-:S05]  /*0430*/  UP2UR UR44, UPR, URZ, 0x8 ;  /* 0x00000008ff2c7883 */ /* 0x000fca0008000000 */
[----:B------:R-:W-:Y:S07]  /*0440*/  BRA.U !UP3, `(.L_x_8) ;  /* 0x000000010b207547 */ /* 0x000fee000b800000 */
[----:B-----5:R-:W-:Y:S01]  /*0450*/  R2UR UR6, R48 ;  /* 0x00000000300672ca */ /* 0x020fe200000e0000 */
[----:B------:R-:W-:Y:S02]  /*0460*/  UISETP.NE.U32.AND UP2, UPT, UR4, URZ, UPT ;  /* 0x000000ff0400728c */ /* 0x000fe4000bf45070 */
[----:B------:R-:W-:Y:S02]  /*0470*/  USEL UR4, URZ, 0xffffffff, UP0 ;  /* 0xffffffffff047887 */ /* 0x000fe40008000000 */
[----:B------:R-:W-:-:S08]  /*0480*/  UISETP.NE.AND.EX UP2, UPT, UR5, URZ, UPT, UP2 ;  /* 0x000000ff0500728c */ /* 0x000fd0000bf45320 */
[----:B------:R-:W-:-:S04]  /*0490*/  UISETP.NE.AND UP1, UPT, UR6, URZ, UPT ;  /* 0x000000ff0600728c */ /* 0x000fc8000bf25270 */
[----:B------:R-:W-:-:S04]  /*04a0*/  @!UP2 USEL UR4, URZ, 0xffffffff, UP1 ;  /* 0xffffffffff04a887 */ /* 0x000fc80008800000 */
[----:B------:R-:W-:-:S04]  /*04b0*/  ULOP3.LUT UR4, UR4, 0x1, URZ, 0xc0, !UPT ;  /* 0x0000000104047892 */ /* 0x000fc8000f8ec0ff */
[----:B------:R-:W-:-:S11]  /*04c0*/  UISETP.NE.U32.AND UP2, UPT, UR4, 0x1, UPT ;  /* 0x000000010400788c */ /* 0x000fd6000bf45070 */
.L_x_8:
[----:B------:R-:W3:Y:S01]  /*04d0*/  SHFL.IDX PT, R2, R106, RZ, 0x1f ;  /* 0x00001fff6a027589 */ /* 0x000ee200000e0000 */
[----:B------:R-:W-:-:S04]  /*04e0*/  UISETP.NE.AND UP1, UPT, UR8, 0x2, UPT ;  /* 0x000000020800788c */ /* 0x000fc8000bf25270 */
[----:B------:R-:W-:Y:S01]  /*04f0*/  USEL UR13, URZ, 0x1, UP1 ;  /* 0x00000001ff0d7887 */ /* 0x000fe20008800000 */
[----:B---3--:R-:W-:-:S13]  /*0500*/  ISETP.NE.AND P0, PT, R2, RZ, PT ;  /* 0x000000ff0200720c */ /* 0x008fda0003f05270 */
[----:B------:R-:W-:Y:S05]  /*0510*/  @P0 BRA `(.L_x_9) ;  /* 0x00000004008c0947 */ /* 0x000fea0003800000 */
[----:B------:R-:W-:Y:S01]  /*0520*/  ELECT P0, URZ, PT ;  /* 0x0000000000ff782f */ /* 0x000fe20003800000 */
[----:B------:R-:W-:-:S12]  /*0530*/  BSSY.RECONVERGENT B0, `(.L_x_9) ;  /* 0x0000061000007945 */ /* 0x000fd80003800200 */
[----:B------:R-:W-:Y:S05]  /*0540*/  @!P0 BRA `(.L_x_10) ;  /* 0x00000004007c8947 */ /* 0x000fea0003800000 */
[----:B------:R-:W3:Y:S01]  /*0550*/  S2UR UR5, SR_CgaCtaId ;  /* 0x00000000000579c3 */ /* 0x000ee20000008800 */
[----:B------:R-:W-:Y:S01]  /*0560*/  UMOV UR6, 0x400 ;  /* 0x0000040000067882 */ /* 0x000fe20000000000 */
[----:B------:R-:W-:Y:S01]  /*0570*/  UMOV UR4, 0x1 ;  /* 0x0000000100047882 */ /* 0x000fe20000000000 */
[----:B---3--:R-:W-:Y:S02]  /*0580*/  ULEA UR5, UR5, UR6, 0x18 ;  /* 0x0000000605057291 */ /* 0x008fe4000f8ec0ff */
[----:B------:R-:W-:-:S04]  /*0590*/  UIADD3 UR6, UPT, UPT, -UR4, 0x100000, URZ ;  /* 0x0010000004067890 */ /* 0x000fc8000fffe1ff */
[----:B------:R-:W-:Y:S02]  /*05a0*/  USHF.L.U32 UR7, UR6, 0xb, URZ ;  /* 0x0000000b06077899 */ /* 0x000fe400080006ff */
[----:B------:R-:W-:Y:S01]  /*05b0*/  USHF.L.U32 UR6, UR6, 0x1, URZ ;  /* 0x0000000106067899 */ /* 0x000fe200080006ff */
[----:B------:R-:W3:Y:S11]  /*05c0*/  FENCE.VIEW.ASYNC.S ;  /* 0x00000000000073c6 */ /* 0x000ef60000000000 */
[----:B---3--:R3:W4:Y:S01]  /*05d0*/  SYNCS.EXCH.64 URZ, [UR5], UR6 ;  /* 0x0000000605ff75b2 */ /* 0x0087220008000100 */
[----:B------:R3:W1:Y:S01]  /*05e0*/  SYNCS.EXCH.64 URZ, [UR5+0x158], UR6 ;  /* 0x0001580605ff75b2 */ /* 0x0006620008000100 */
        /* <DEDUP_REMOVED lines=83> */
[----:B------:R3:W1:Y:S02]  /*0b20*/  SYNCS.EXCH.64 URZ, [UR5+0x2a8], UR6 ;  /* 0x0002a80605ff75b2 */ /* 0x0006640008000100 */
[----:B---34-:R-:W-:Y:S01]  /*0b30*/  NOP ;  /* 0x0000000000007918 */ /* 0x018fe20000000000 */
.L_x_10:
[----:B------:R-:W-:Y:S05]  /*0b40*/  BSYNC.RECONVERGENT B0 ;  /* 0x0000000000007941 */ /* 0x000fea0003800200 */
.L_x_9:
[----:B------:R-:W3:Y:S01]  /*0b50*/  SHFL.IDX PT, R2, R106, RZ, 0x1f ;  /* 0x00001fff6a027589 */ /* 0x000ee200000e0000 */
[----:B------:R-:W-:Y:S01]  /*0b60*/  NOP ;  /* 0x0000000000007918 */ /* 0x000fe20000000000 */
[----:B---3--:R-:W-:-:S13]  /*0b70*/  ISETP.NE.AND P0, PT, R2, 0x1, PT ;  /* 0x000000010200780c */ /* 0x008fda0003f05270 */
[----:B------:R-:W-:Y:S05]  /*0b80*/  @P0 BRA `(.L_x_11) ;  /* 0x0000000000400947 */ /* 0x000fea0003800000 */
[----:B------:R-:W3:Y:S01]  /*0b90*/  S2UR UR6, SR_CgaCtaId ;  /* 0x00000000000679c3 */ /* 0x000ee20000008800 */
[----:B------:R-:W-:Y:S01]  /*0ba0*/  UMOV UR7, 0x400 ;  /* 0x0000040000077882 */ /* 0x000fe20000000000 */
[----:B------:R-:W-:Y:S01]  /*0bb0*/  UMOV UR5, 0x20 ;  /* 0x0000002000057882 */ /* 0x000fe20000000000 */
[----:B------:R-:W-:Y:S01]  /*0bc0*/  UMOV UR4, 0x80 ;  /* 0x0000008000047882 */ /* 0x000fe20000000000 */
[----:B------:R-:W-:-:S04]  /*0bd0*/  UIADD3 UR10, UPT, UPT, -UR5, 0x100000, URZ ;  /* 0x00100000050a7890 */ /* 0x000fc8000fffe1ff */
[----:B------:R-:W-:Y:S02]  /*0be0*/  USHF.L.U32 UR11, UR10, 0xb, URZ ;  /* 0x0000000b0a0b7899 */ /* 0x000fe400080006ff */
[----:B------:R-:W-:Y:S02]  /*0bf0*/  USHF.L.U32 UR10, UR10, 0x1, URZ ;  /* 0x000000010a0a7899 */ /* 0x000fe400080006ff */
[----:B------:R-:W-:-:S04]  /*0c00*/  UIADD3 UR4, UPT, UPT, -UR4, 0x100000, URZ ;  /* 0x0010000004047890 */ /* 0x000fc8000fffe1ff */
[----:B------:R-:W-:Y:S02]  /*0c10*/  USHF.L.U32 UR5, UR4, 0xb, URZ ;  /* 0x0000000b04057899 */ /* 0x000fe400080006ff */
[----:B------:R-:W-:Y:S01]  /*0c20*/  USHF.L.U32 UR4, UR4, 0x1, URZ ;  /* 0x0000000104047899 */ /* 0x000fe200080006ff */
[----:B------:R-:W-:Y:S01]  /*0c30*/  ELECT P0, URZ, PT ;  /* 0x0000000000ff782f */ /* 0x000fe20003800000 */
[----:B---3--:R-:W-:Y:S01]  /*0c40*/  ULEA UR6, UR6, UR7, 0x18 ;  /* 0x0000000706067291 */ /* 0x008fe2000f8ec0ff */
[----:B------:R-:W3:Y:S11]  /*0c50*/  FENCE.VIEW.ASYNC.S ;  /* 0x00000000000073c6 */ /* 0x000ef60000000000 */
[----:B---3--:R3:W4:Y:S01]  /*0c60*/  SYNCS.EXCH.64 URZ, [UR6+0x2b0], UR10 ;  /* 0x0002b00a06ff75b2 */ /* 0x0087220008000100 */
[----:B------:R3:W1:Y:S01]  /*0c70*/  SYNCS.EXCH.64 URZ, [UR6+0x2b8], UR4 ;  /* 0x0002b80406ff75b2 */ /* 0x0006620008000100 */
[----:B------:R-:W-:Y:S01]  /*0c80*/  NOP ;  /* 0x0000000000007918 */ /* 0x000fe20000000000 */
.L_x_11:
[----:B------:R-:W2:Y:S01]  /*0c90*/  SHFL.IDX PT, R2, R106, RZ, 0x1f ;  /* 0x00001fff6a027589 */ /* 0x000ea200000e0000 */
[----:B------:R-:W-:Y:S01]  /*0ca0*/  NOP ;  /* 0x0000000000007918 */ /* 0x000fe20000000000 */
[----:B--2---:R-:W-:-:S13]  /*0cb0*/  ISETP.NE.AND P0, PT, R2, 0x3, PT ;  /* 0x000000030200780c */ /* 0x004fda0003f05270 */
[----:B------:R-:W-:Y:S05]  /*0cc0*/  @P0 BRA `(.L_x_12) ;  /* 0x0000000000300947 */ /* 0x000fea0003800000 */
[----:B---3--:R-:W2:Y:S01]  /*0cd0*/  S2UR UR5, SR_CgaCtaId ;  /* 0x00000000000579c3 */ /* 0x008ea20000008800 */
[----:B------:R-:W-:Y:S01]  /*0ce0*/  UMOV UR6, 0x400 ;  /* 0x0000040000067882 */ /* 0x000fe20000000000 */
[----:B------:R-:W-:Y:S01]  /*0cf0*/  UMOV UR4, 0x20 ;  /* 0x0000002000047882 */ /* 0x000fe20000000000 */
[----:B------:R-:W-:Y:S01]  /*0d00*/  ELECT P0, URZ, PT ;  /* 0x0000000000ff782f */ /* 0x000fe20003800000 */
[----:B--2---:R-:W-:Y:S02]  /*0d10*/  ULEA UR5, UR5, UR6, 0x18 ;  /* 0x0000000605057291 */ /* 0x004fe4000f8ec0ff */
[----:B------:R-:W-:-:S04]  /*0d20*/  UIADD3 UR6, UPT, UPT, -UR4, 0x100000, URZ ;  /* 0x0010000004067890 */ /* 0x000fc8000fffe1ff */
[----:B------:R-:W-:Y:S02]  /*0d30*/  USHF.L.U32 UR7, UR6, 0xb, URZ ;  /* 0x0000000b06077899 */ /* 0x000fe400080006ff */
[----:B------:R-:W-:Y:S01]  /*0d40*/  USHF.L.U32 UR6, UR6, 0x1, URZ ;  /* 0x0000000106067899 */ /* 0x000fe200080006ff */
[----:B------:R-:W2:Y:S11]  /*0d50*/  FENCE.VIEW.ASYNC.S ;  /* 0x00000000000073c6 */ /* 0x000eb60000000000 */
[----:B--2---:R2:W3:Y:S01]  /*0d60*/  SYNCS.EXCH.64 URZ, [UR5+0x2c0], UR6 ;  /* 0x0002c00605ff75b2 */ /* 0x0044e20008000100 */
[----:B------:R2:W1:Y:S01]  /*0d70*/  SYNCS.EXCH.64 URZ, [UR5+0x2c8], UR6 ;  /* 0x0002c80605ff75b2 */ /* 0x0004620008000100 */
[----:B------:R-:W-:Y:S01]  /*0d80*/  NOP ;  /* 0x0000000000007918 */ /* 0x000fe20000000000 */
.L_x_12:
[----:B------:R-:W4:Y:S01]  /*0d90*/  SHFL.IDX PT, R2, R106, RZ, 0x1f ;  /* 0x00001fff6a027589 */ /* 0x000f2200000e0000 */
[----:B------:R-:W-:Y:S01]  /*0da0*/  NOP ;  /* 0x0000000000007918 */ /* 0x000fe20000000000 */
[----:B----4-:R-:W-:-:S13]  /*0db0*/  ISETP.NE.AND P0, PT, R2, 0x4, PT ;  /* 0x000000040200780c */ /* 0x010fda0003f05270 */
[----:B------:R-:W-:Y:S05]  /*0dc0*/  @P0 BRA `(.L_x_13) ;  /* 0x00000000004c0947 */ /* 0x000fea0003800000 */
[----:B--23--:R-:W2:Y:S01]  /*0dd0*/  S2UR UR5, SR_CgaCtaId ;  /* 0x00000000000579c3 */ /* 0x00cea20000008800 */
[----:B------:R-:W-:Y:S01]  /*0de0*/  UMOV UR7, 0x100 ;  /* 0x0000010000077882 */ /* 0x000fe20000000000 */
[----:B------:R-:W-:Y:S01]  /*0df0*/  UMOV UR6, 0x400 ;  /* 0x0000040000067882 */ /* 0x000fe20000000000 */
[----:B------:R-:W-:Y:S01]  /*0e00*/  USEL UR7, UR7, 0xe0, UP2 ;  /* 0x000000e007077887 */ /* 0x000fe20009000000 */
[----:B------:R-:W-:Y:S01]  /*0e10*/  UMOV UR4, 0x1 ;  /* 0x0000000100047882 */ /* 0x000fe20000000000 */
[----:B------:R-:W-:Y:S01]  /*0e20*/  ELECT P0, URZ, PT ;  /* 0x0000000000ff782f */ /* 0x000fe20003800000 */
[----:B------:R-:W-:-:S04]  /*0e30*/  UIADD3 UR10, UPT, UPT, -UR4, 0x100000, URZ ;  /* 0x00100000040a7890 */ /* 0x000fc8000fffe1ff */
[----:B------:R-:W-:Y:S02]  /*0e40*/  USHF.L.U32 UR11, UR10, 0xb, URZ ;  /* 0x0000000b0a0b7899 */ /* 0x000fe400080006ff */
[----:B------:R-:W-:Y:S02]  /*0e50*/  USHF.L.U32 UR10, UR10, 0x1, URZ ;  /* 0x000000010a0a7899 */ /* 0x000fe400080006ff */
[----:B--2---:R-:W-:Y:S02]  /*0e60*/  ULEA UR5, UR5, UR6, 0x18 ;  /* 0x0000000605057291 */ /* 0x004fe4000f8ec0ff */
[----:B------:R-:W-:-:S04]  /*0e70*/  UIADD3 UR6, UPT, UPT, -UR7, 0x100000, URZ ;  /* 0x0010000007067890 */ /* 0x000fc8000fffe1ff */
[----:B------:R-:W-:Y:S02]  /*0e80*/  USHF.L.U32 UR7, UR6, 0xb, URZ ;  /* 0x0000000b06077899 */ /* 0x000fe400080006ff */
[----:B------:R-:W-:Y:S01]  /*0e90*/  USHF.L.U32 UR6, UR6, 0x1, URZ ;  /* 0x0000000106067899 */ /* 0x000fe200080006ff */
[----:B------:R-:W2:Y:S03]  /*0ea0*/  FENCE.VIEW.ASYNC.S ;  /* 0x00000000000073c6 */ /* 0x000ea60000000000 */
[----:B--2---:R4:W2:Y:S08]  /*0eb0*/  SYNCS.EXCH.64 URZ, [UR5+0x2d0], UR10 ;  /* 0x0002d00a05ff75b2 */ /* 0x0048b00008000100 */
[----:B------:R4:W3:Y:S01]  /*0ec0*/  SYNCS.EXCH.64 URZ, [UR5+0x2e0], UR6 ;  /* 0x0002e00605ff75b2 */ /* 0x0008e20008000100 */
[----:B------:R4:W1:Y:S01]  /*0ed0*/  SYNCS.EXCH.64 URZ, [UR5+0x2d8], UR10 ;  /* 0x0002d80a05ff75b2 */ /* 0x0008620008000100 */
[----:B------:R4:W1:Y:S02]  /*0ee0*/  SYNCS.EXCH.64 URZ, [UR5+0x2e8], UR6 ;  /* 0x0002e80605ff75b2 */ /* 0x0008640008000100 */
[----:B----4-:R-:W-:Y:S01]  /*0ef0*/  NOP ;  /* 0x0000000000007918 */ /* 0x010fe20000000000 */
.L_x_13:
[----:B------:R-:W4:Y:S01]  /*0f00*/  SHFL.IDX PT, R2, R106, RZ, 0x1f ;  /* 0x00001fff6a027589 */ /* 0x000f2200000e0000 */
[----:B------:R-:W-:Y:S01]  /*0f10*/  NOP ;  /* 0x0000000000007918 */ /* 0x000fe20000000000 */
[----:B----4-:R-:W-:-:S13]  /*0f20*/  ISETP.NE.AND P0, PT, R2, 0x5, PT ;  /* 0x000000050200780c */ /* 0x010fda0003f05270 */
[----:B------:R-:W-:Y:S05]  /*0f30*/  @P0 BRA `(.L_x_14) ;  /* 0x0000000000580947 */ /* 0x000fea0003800000 */
[----:B--23--:R-:W2:Y:S01]  /*0f40*/  S2UR UR6, SR_CgaCtaId ;  /* 0x00000000000679c3 */ /* 0x00cea20000008800 */
        /* <DEDUP_REMOVED lines=10> */
[----:B--2---:R-:W-:Y:S01]  /*0ff0*/  ULEA UR6, UR6, UR7, 0x18 ;  /* 0x0000000706067291 */ /* 0x004fe2000f8ec0ff */
[----:B------:R-:W2:Y:S11]  /*1000*/  FENCE.VIEW.ASYNC.S ;  /* 0x00000000000073c6 */ /* 0x000eb60000000000 */
[----:B--2---:R4:W2:Y:S01]  /*1010*/  SYNCS.EXCH.64 URZ, [UR6+0x2f0], UR10 ;  /* 0x0002f00a06ff75b2 */ /* 0x0048a20008000100 */
[----:B------:R4:W3:Y:S01]  /*1020*/  SYNCS.EXCH.64 URZ, [UR6+0x310], UR4 ;  /* 0x0003100406ff75b2 */ /* 0x0008e20008000100 */
[----:B------:R4:W1:Y:S01]  /*1030*/  SYNCS.EXCH.64 URZ, [UR6+0x2f8], UR10 ;  /* 0x0002f80a06ff75b2 */ /* 0x0008620008000100 */
[----:B------:R4:W1:Y:S01]  /*1040*/  SYNCS.EXCH.64 URZ, [UR6+0x318], UR4 ;  /* 0x0003180406ff75b2 */ /* 0x0008620008000100 */
[----:B------:R4:W1:Y:S01]  /*1050*/  SYNCS.EXCH.64 URZ, [UR6+0x300], UR10 ;  /* 0x0003000a06ff75b2 */ /* 0x0008620008000100 */
[----:B------:R4:W1:Y:S01]  /*1060*/  SYNCS.EXCH.64 URZ, [UR6+0x320], UR4 ;  /* 0x0003200406ff75b2 */ /* 0x0008620008000100 */
[----:B------:R4:W1:Y:S01]  /*1070*/  SYNCS.EXCH.64 URZ, [UR6+0x308], UR10 ;  /* 0x0003080a06ff75b2 */ /* 0x0008620008000100 */
[----:B------:R4:W1:Y:S02]  /*1080*/  SYNCS.EXCH.64 URZ, [UR6+0x328], UR4 ;  /* 0x0003280406ff75b2 */ /* 0x0008640008000100 */
[----:B----4-:R-:W-:Y:S01]  /*1090*/  NOP ;  /* 0x0000000000007918 */ /* 0x010fe20000000000 */
.L_x_14:
[----:B------:R-:W4:Y:S01]  /*10a0*/  SHFL.IDX PT, R2, R106, RZ, 0x1f ;  /* 0x00001fff6a027589 */ /* 0x000f2200000e0000 */
[----:B------:R-:W-:Y:S01]  /*10b0*/  NOP ;  /* 0x0000000000007918 */ /* 0x000fe20000000000 */
[----:B----4-:R-:W-:-:S13]  /*10c0*/  ISETP.NE.AND P0, PT, R2, 0x3, PT ;  /* 0x000000030200780c */ /* 0x010fda0003f05270 */
[----:B------:R-:W-:Y:S05]  /*10d0*/  @P0 BRA `(.L_x_15) ;  /* 0x0000000000380947 */ /* 0x000fea0003800000 */
[----:B--23--:R-:W2:Y:S01]  /*10e0*/  S2UR UR5, SR_CgaCtaId ;  /* 0x00000000000579c3 */ /* 0x00cea20000008800 */
        /* <DEDUP_REMOVED lines=8> */
[----:B--2---:R4:W2:Y:S01]  /*1170*/  SYNCS.EXCH.64 URZ, [UR5+0x330], UR6 ;  /* 0x0003300605ff75b2 */ /* 0x0048a20008000100 */
[----:B------:R4:W3:Y:S01]  /*1180*/  SYNCS.EXCH.64 URZ, [UR5+0x340], UR6 ;  /* 0x0003400605ff75b2 */ /* 0x0008e20008000100 */
[----:B------:R4:W1:Y:S01]  /*1190*/  SYNCS.EXCH.64 URZ, [UR5+0x338], UR6 ;  /* 0x0003380605ff75b2 */ /* 0x0008620008000100 */
[----:B------:R4:W1:Y:S02]  /*11a0*/  SYNCS.EXCH.64 URZ, [UR5+0x348], UR6 ;  /* 0x0003480605ff75b2 */ /* 0x0008640008000100 */
[----:B----4-:R-:W-:Y:S01]  /*11b0*/  NOP ;  /* 0x0000000000007918 */ /* 0x010fe20000000000 */
.L_x_15:
[----:B--23--:R-:W2:Y:S01]  /*11c0*/  S2UR UR5, SR_CTAID.X ;  /* 0x00000000000579c3 */ /* 0x00cea20000002500 */
[----:B------:R-:W-:-:S05]  /*11d0*/  CS2R.32 R99, SR_CgaSize ;  /* 0x0000000000637805 */ /* 0x000fca0000008a00 */
[----:B------:R-:W-:-:S05]  /*11e0*/  IMAD R99, R99, -0xa0, RZ ;  /* 0xffffff6063637824 */ /* 0x000fca00078e02ff */
[----:B------:R-:W-:-:S14]  /*11f0*/  R2UR UR7, R99 ;  /* 0x00000000630772ca */ /* 0x000fdc00000e0000 */
[----:B------:R-:W3:Y:S01]  /*1200*/  LDCU UR7, c[0x0][UR7+0x2b0] ;  /* 0x00005600070777ac */ /* 0x000ee20008000800 */
[----:B------:R-:W-:Y:S01]  /*1210*/  NOP ;  /* 0x0000000000007918 */ /* 0x000fe20000000000 */
[----:B------:R-:W-:-:S05]  /*1220*/  CS2R.32 R99, SR_CgaSize ;  /* 0x0000000000637805 */ /* 0x000fca0000008a00 */
[----:B------:R-:W-:-:S05]  /*1230*/  IMAD R99, R99, -0xa0, RZ ;  /* 0xffffff6063637824 */ /* 0x000fca00078e02ff */
[----:B------:R-:W-:-:S14]  /*1240*/  R2UR UR6, R99 ;  /* 0x00000000630672ca */ /* 0x000fdc00000e0000 */
[----:B------:R-:W4:Y:S01]  /*1250*/  LDCU UR6, c[0x0][UR6+0x2b4] ;  /* 0x00005680060677ac */ /* 0x000f220008000800 */
[----:B------:R-:W1:Y:S08]  /*1260*/  S2UR UR4, SR_CTAID.Y ;  /* 0x00000000000479c3 */ /* 0x000e700000002600 */
[----:B------:R-:W4:Y:S01]  /*1270*/  LDC R9, c[0x0][0xb24] ;  /* 0x0002c900ff097b82 */ /* 0x000f220000000800 */
[----:B--2---:R-:W-:-:S02]  /*1280*/  I2FP.F32.U32 R5, UR5 ;  /* 0x0000000500057c45 */ /* 0x004fc40008201000 */
[----:B------:R-:W-:-:S05]  /*1290*/  CS2R.32 R3, SR_CgaSize ;  /* 0x0000000000037805 */ /* 0x000fca0000008a00 */
[----:B------:R-:W-:-:S06]  /*12a0*/  IMAD R3, R3, -0xa0, RZ ;  /* 0xffffff6003037824 */ /* 0x000fcc00078e02ff */
[----:B------:R-:W2:Y:S01]  /*12b0*/  LDC R3, c[0x0][R3+0x2a0] ;  /* 0x0000a80003037b82 */ /* 0x000ea20000000800 */
[----:B------:R-:W-:Y:S01]  /*12c0*/  MOV R99, UR5 ;  /* 0x0000000500637c02 */ /* 0x000fe20008000f00 */
[----:B---3--:R-:W-:Y:S01]  /*12d0*/  FMUL R5, R5, UR7 ;  /* 0x0000000705057c20 */ /* 0x008fe20008400000 */
[----:B-1----:R-:W-:Y:S02]  /*12e0*/  I2FP.F32.U32 R4, UR4 ;  /* 0x0000000400047c45 */ /* 0x002fe40008201000 */
[----:B------:R-:W-:-:S05]  /*12f0*/  CS2R.32 R2, SR_CgaSize ;  /* 0x0000000000027805 */ /* 0x000fca0000008a00 */
[----:B------:R-:W-:-:S06]  /*1300*/  IMAD R2, R2, -0xa0, RZ ;  /* 0xffffff6002027824 */ /* 0x000fcc00078e02ff */
[----:B------:R-:W1:Y:S01]  /*1310*/  LDC R2, c[0x0][R2+0x2a4] ;  /* 0x0000a90002027b82 */ /* 0x000e620000000800 */
[----:B------:R-:W3:Y:S01]  /*1320*/  F2I.U32.TRUNC.NTZ R96, R5 ;  /* 0x0000000500607305 */ /* 0x000ee2000020f000 */
[----:B------:R-:W-:Y:S01]  /*1330*/  MOV R97, UR4 ;  /* 0x0000000400617c02 */ /* 0x000fe20008000f00 */
[----:B----4-:R-:W-:-:S05]  /*1340*/  FMUL R4, R4, UR6 ;  /* 0x0000000604047c20 */ /* 0x010fca0008400000 */
[----:B------:R-:W-:Y:S01]  /*1350*/  BAR.SYNC.DEFER_BLOCKING 0x0 ;  /* 0x0000000000007b1d */ /* 0x000fe20000010000 */
[----:B------:R-:W-:-:S05]  /*1360*/  ISETP.GE.AND P0, PT, R9, 0x1, PT ;  /* 0x000000010900780c */ /* 0x000fca0003f06270 */
[----:B------:R-:W4:Y:S02]  /*1370*/  F2I.U32.TRUNC.NTZ R81, R4 ;  /* 0x0000000400517305 */ /* 0x000f24000020f000 */
[----:B------:R-:W1:Y:S01]  /*1380*/  S2UR UR36, SR_CTAID.Z ;  /* 0x00000000002479c3 */ /* 0x000e620000002700 */
[----:B---3--:R-:W-:-:S05]  /*1390*/  IADD3 R96, PT, PT, -R96, RZ, RZ ;  /* 0x000000ff60607210 */ /* 0x008fca0007ffe1ff */
[----:B--2---:R-:W-:Y:S01]  /*13a0*/  IMAD R96, R3, R96, UR5 ;  /* 0x0000000503607e24 */ /* 0x004fe2000f8e0260 */
[----:B----4-:R-:W-:-:S05]  /*13b0*/  IADD3 R81, PT, PT, -R81, RZ, RZ ;  /* 0x000000ff51517210 */ /* 0x010fca0007ffe1ff */
[----:B-1----:R-:W-:Y:S01]  /*13c0*/  IMAD R81, R2, R81, UR4 ;  /* 0x0000000402517e24 */ /* 0x002fe2000f8e0251 */
[----:B------:R-:W-:Y:S06]  /*13d0*/  @!P0 BRA `(.L_x_16) ;  /* 0x0000000000b88947 */ /* 0x000fec0003800000 */
[----:B------:R-:W1:Y:S01]  /*13e0*/  LDC.64 R4, c[0x0][0xb18] ;  /* 0x0002c600ff047b82 */ /* 0x000e620000000a00 */
[----:B------:R-:W-:-:S07]  /*13f0*/  ISETP.NE.AND P0, PT, R9, 0x1, PT ;  /* 0x000000010900780c */ /* 0x000fce0003f05270 */
[----:B------:R-:W2:Y:S08]  /*1400*/  LDC R10, c[0x0][0xb0c] ;  /* 0x0002c300ff0a7b82 */ /* 0x000eb00000000800 */
[----:B------:R-:W3:Y:S08]  /*1410*/  LDC R11, c[0x0][0x370] ;  /* 0x0000dc00ff0b7b82 */ /* 0x000ef00000000800 */
[----:B------:R-:W4:Y:S01]  /*1420*/  LDC R12, c[0x0][0x374] ;  /* 0x0000dd00ff0c7b82 */ /* 0x000f220000000800 */
[----:B-1----:R-:W-:-:S07]  /*1430*/  ISETP.NE.AND P1, PT, R4, 0x1, PT ;  /* 0x000000010400780c */ /* 0x002fce0003f25270 */
[----:B------:R-:W3:Y:S01]  /*1440*/  LDC.64 R6, c[0x0][0xb10] ;  /* 0x0002c400ff067b82 */ /* 0x000ee20000000a00 */
[----:B--2---:R-:W-:-:S07]  /*1450*/  ISETP.NE.AND P2, PT, R10, 0x1, PT ;  /* 0x000000010a00780c */ /* 0x004fce0003f45270 */
[----:B------:R-:W1:Y:S08]  /*1460*/  LDC R8, c[0x0][0xb20] ;  /* 0x0002c800ff087b82 */ /* 0x000e700000000800 */
[----:B------:R-:W2:Y:S01]  /*1470*/  LDC.64 R2, c[0x0][0xb28] ;  /* 0x0002ca00ff027b82 */ /* 0x000ea20000000a00 */
[----:B----4-:R-:W-:-:S04]  /*1480*/  IMAD.HI.U32 R13, R12, R5, RZ ;  /* 0x000000050c0d7227 */ /* 0x010fc800078e00ff */
[----:B------:R-:W-:-:S04]  /*1490*/  IMAD.HI.U32 R5, R97, R5, RZ ;  /* 0x0000000561057227 */ /* 0x000fc800078e00ff */
[----:B---3--:R-:W-:-:S04]  /*14a0*/  IMAD.HI.U32 R14, R11, R6, RZ ;  /* 0x000000060b0e7227 */ /* 0x008fc800078e00ff */
[----:B------:R-:W-:Y:S01]  /*14b0*/  IMAD.HI.U32 R16, R99, R6, RZ ;  /* 0x0000000663107227 */ /* 0x000fe200078e00ff */
[-C--:B------:R-:W-:Y:S02]  /*14c0*/  @P2 SHF.R.U32.HI R11, RZ, R7.reuse, R14 ;  /* 0x00000007ff0b2219 */ /* 0x080fe4000001160e */
[-C--:B-1----:R-:W-:Y:S02]  /*14d0*/  @P1 SHF.R.U32.HI R12, RZ, R8.reuse, R13 ;  /* 0x00000008ff0c1219 */ /* 0x082fe4000001160d */
[----:B------:R-:W-:Y:S02]  /*14e0*/  SHF.R.U32.HI R8, RZ, R8, R5 ;  /* 0x00000008ff087219 */ /* 0x000fe40000011605 */
[----:B------:R-:W-:Y:S02]  /*14f0*/  SHF.R.U32.HI R16, RZ, R7, R16 ;  /* 0x00000007ff107219 */ /* 0x000fe40000011610 */
[----:B------:R-:W-:Y:S01]  /*1500*/  SEL R5, R97, R8, !P1 ;  /* 0x0000000861057207 */ /* 0x000fe20004800000 */
[----:B--2---:R-:W-:Y:S01]  /*1510*/  IMAD.HI.U32 R14, R12, R2, RZ ;  /* 0x000000020c0e7227 */ /* 0x004fe200078e00ff */
[----:B------:R-:W-:-:S03]  /*1520*/  SEL R7, R99, R16, !P2 ;  /* 0x0000001063077207 */ /* 0x000fc60005000000 */
[----:B------:R-:W-:Y:S01]  /*1530*/  IMAD.HI.U32 R6, R11, R2, RZ ;  /* 0x000000020b067227 */ /* 0x000fe200078e00ff */
[----:B------:R-:W-:-:S04]  /*1540*/  @P0 SHF.R.U32.HI R12, RZ, R3, R14 ;  /* 0x00000003ff0c0219 */ /* 0x000fc8000001160e */
[----:B------:R-:W-:Y:S01]  /*1550*/  @P0 SHF.R.U32.HI R11, RZ, R3, R6 ;  /* 0x00000003ff0b0219 */ /* 0x000fe20000011606 */
[----:B------:R-:W-:-:S04]  /*1560*/  IMAD R12, R12, R9, RZ ;  /* 0x000000090c0c7224 */ /* 0x000fc800078e02ff */
[----:B------:R-:W-:Y:S01]  /*1570*/  IMAD R6, R11, R9, RZ ;  /* 0x000000090b067224 */ /* 0x000fe200078e02ff */
[----:B------:R-:W-:-:S04]  /*1580*/  ISETP.GE.AND P1, PT, R5, R12, PT ;  /* 0x0000000c0500720c */ /* 0x000fc80003f26270 */
[----:B------:R-:W-:Y:S01]  /*1590*/  ISETP.GE.OR P1, PT, R7, R6, P1 ;  /* 0x000000060700720c */ /* 0x000fe20000f26670 */
[----:B------:R-:W-:-:S05]  /*15a0*/  IMAD.HI.U32 R6, R5, R2, RZ ;  /* 0x0000000205067227 */ /* 0x000fca00078e00ff */
[----:B------:R-:W-:-:S04]  /*15b0*/  SHF.R.U32.HI R6, RZ, R3, R6 ;  /* 0x00000003ff067219 */ /* 0x000fc80000011606 */
[----:B------:R-:W-:-:S03]  /*15c0*/  SEL R6, R5, R6, !P0 ;  /* 0x0000000605067207 */ /* 0x000fc60004000000 */
[----:B------:R-:W-:Y:S01]  /*15d0*/  @!P1 IMAD.HI.U32 R8, R7, R2, RZ ;  /* 0x0000000207089227 */ /* 0x000fe200078e00ff */
[----:B------:R-:W-:-:S04]  /*15e0*/  IADD3 R2, PT, PT, -R6, RZ, RZ ;  /* 0x000000ff06027210 */ /* 0x000fc80007ffe1ff */
[----:B------:R-:W-:Y:S01]  /*15f0*/  @!P1 SHF.R.U32.HI R8, RZ, R3, R8 ;  /* 0x00000003ff089219 */ /* 0x000fe20000011608 */
[----:B------:R-:W-:-:S03]  /*1600*/  IMAD R2, R9, R2, R5 ;  /* 0x0000000209027224 */ /* 0x000fc600078e0205 */
[----:B------:R-:W-:Y:S02]  /*1610*/  @!P1 SEL R3, R7, R8, !P0 ;  /* 0x0000000807039207 */ /* 0x000fe40004000000 */
[----:B------:R-:W-:-:S03]  /*1620*/  IADD3 R8, PT, PT, -R5, RZ, RZ ;  /* 0x000000ff05087210 */ /* 0x000fc60007ffe1ff */
[--C-:B------:R-:W-:Y:S02]  /*1630*/  @!P1 IMAD.IADD R6, R6, 0x1, -R3.reuse ;  /* 0x0000000106069824 */ /* 0x100fe400078e0a03 */
[----:B------:R-:W-:Y:S01]  /*1640*/  @!P1 IMAD R3, R2, R11, R3 ;  /* 0x0000000b02039224 */ /* 0x000fe200078e0203 */
[----:B------:R-:W-:Y:S01]  /*1650*/  IADD3 R2, PT, PT, -R7, RZ, RZ ;  /* 0x000000ff07027210 */ /* 0x000fe20007ffe1ff */
[----:B------:R-:W-:Y:S02]  /*1660*/  @!P1 IMAD R5, R6, R9, R7 ;  /* 0x0000000906059224 */ /* 0x000fe400078e0207 */
[----:B------:R-:W-:Y:S02]  /*1670*/  IMAD R8, R4, R8, R97 ;  /* 0x0000000804087224 */ /* 0x000fe400078e0261 */
[----:B------:R-:W-:Y:S02]  /*1680*/  @!P1 IMAD.MOV.U32 R7, RZ, RZ, R3 ;  /* 0x000000ffff079224 */ /* 0x000fe400078e0003 */
[----:B------:R-:W-:-:S02]  /*1690*/  IMAD R2, R10, R2, R99 ;  /* 0x000000020a027224 */ /* 0x000fc400078e0263 */
[----:B------:R-:W-:Y:S02]  /*16a0*/  IMAD R97, R5, R4, R8 ;  /* 0x0000000405617224 */ /* 0x000fe400078e0208 */
[----:B------:R-:W-:Y:S02]  /*16b0*/  IMAD R99, R7, R10, R2 ;  /* 0x0000000a07637224 */ /* 0x000fe400078e0202 */
.L_x_16:
[----:B------:R-:W1:Y:S01]  /*16c0*/  LDCU UR4, c[0x0][0xb30] ;  /* 0x00016600ff0477ac */ /* 0x000e620008000800 */
[----:B------:R-:W2:Y:S08]  /*16d0*/  S2UR UR37, SR_CgaCtaId ;  /* 0x00000000002579c3 */ /* 0x000eb00000008800 */
[----:B------:R-:W3:Y:S01]  /*16e0*/  LDC R40, c[0x0][0xb24] ;  /* 0x0002c900ff287b82 */ /* 0x000ee20000000800 */
[----:B-1----:R-:W-:-:S09]  /*16f0*/  UISETP.NE.AND UP1, UPT, UR4, 0x1, UPT ;  /* 0x000000010400788c */ /* 0x002fd2000bf25270 */
[----:B--2---:R-:W-:Y:S05]  /*1700*/  BRA.U UP1, `(.L_x_17) ;  /* 0x0000000101407547 */ /* 0x004fea000b800000 */
[----:B------:R-:W1:Y:S08]  /*1710*/  LDC.64 R4, c[0x0][0xb10] ;  /* 0x0002c400ff047b82 */ /* 0x000e700000000a00 */
[----:B------:R-:W2:Y:S08]  /*1720*/  LDC.64 R2, c[0x0][0xb18] ;  /* 0x0002c600ff027b82 */ /* 0x000eb00000000a00 */
[----:B------:R-:W4:Y:S08]  /*1730*/  LDC R6, c[0x0][0xb20] ;  /* 0x0002c800ff067b82 */ /* 0x000f300000000800 */
[----:B------:R-:W3:Y:S01]  /*1740*/  LDC R8, c[0x0][0xb0c] ;  /* 0x0002c300ff087b82 */ /* 0x000ee20000000800 */
[----:B-1----:R-:W-:-:S05]  /*1750*/  IMAD.HI.U32 R4, R99, R4, RZ ;  /* 0x0000000463047227 */ /* 0x002fca00078e00ff */
[----:B------:R-:W-:Y:S01]  /*1760*/  SHF.R.U32.HI R4, RZ, R5, R4 ;  /* 0x00000005ff047219 */ /* 0x000fe20000011604 */
[----:B--2---:R-:W-:Y:S01]  /*1770*/  IMAD.HI.U32 R3, R97, R3, RZ ;  /* 0x0000000361037227 */ /* 0x004fe200078e00ff */
[----:B------:R-:W-:-:S04]  /*1780*/  ISETP.NE.AND P0, PT, R2, 0x1, PT ;  /* 0x000000010200780c */ /* 0x000fc80003f05270 */
[----:B----4-:R-:W-:-:S04]  /*1790*/  SHF.R.U32.HI R6, RZ, R6, R3 ;  /* 0x00000006ff067219 */ /* 0x010fc80000011603 */
[----:B------:R-:W-:Y:S02]  /*17a0*/  SEL R3, R97, R6, !P0 ;  /* 0x0000000661037207 */ /* 0x000fe40004000000 */
[----:B---3--:R-:W-:-:S04]  /*17b0*/  ISETP.NE.AND P1, PT, R8, 0x1, PT ;  /* 0x000000010800780c */ /* 0x008fc80003f25270 */
[----:B------:R-:W-:-:S05]  /*17c0*/  SEL R4, R99, R4, !P1 ;  /* 0x0000000463047207 */ /* 0x000fca0004800000 */
[----:B------:R-:W-:Y:S02]  /*17d0*/  IMAD.IADD R5, R3, 0x1, -R4 ;  /* 0x0000000103057824 */ /* 0x000fe400078e0a04 */
[----:B------:R-:W-:Y:S02]  /*17e0*/  IMAD.IADD R3, R4, 0x1, -R3 ;  /* 0x0000000104037824 */ /* 0x000fe400078e0a03 */
[----:B------:R-:W-:Y:S02]  /*17f0*/  IMAD R99, R5, R8, R99 ;  /* 0x0000000805637224 */ /* 0x000fe400078e0263 */
[----:B------:R-:W-:-:S07]  /*1800*/  IMAD R97, R3, R2, R97 ;  /* 0x0000000203617224 */ /* 0x000fce00078e0261 */
.L_x_17:
[----:B------:R-:W-:Y:S01]  /*1810*/  BAR.SYNC.DEFER_BLOCKING 0x0 ;  /* 0x0000000000007b1d */ /* 0x000fe20000010000 */
[----:B------:R-:W-:Y:S01]  /*1820*/  UISETP.NE.AND UP1, UPT, UR8, 0x2, UPT ;  /* 0x000000020800788c */ /* 0x000fe2000bf25270 */
[----:B------:R-:W-:Y:S02]  /*1830*/  ISETP.NE.OR P5, PT, R0, 0x2, !P5 ;  /* 0x000000020000780c */ /* 0x000fe40006fa5670 */
[----:B------:R-:W-:-:S06]  /*1840*/  LOP3.LUT R2, R103, 0x1f, RZ, 0xc0, !PT ;  /* 0x0000001f67027812 */ /* 0x000fcc00078ec0ff */
[----:B------:R-:W-:Y:S05]  /*1850*/  BRA.U UP1, `(.L_x_18) ;  /* 0x0000002501d87547 */ /* 0x000fea000b800000 */
[----:B------:R-:W1:Y:S01]  /*1860*/  LDCU UR13, c[0x0][0x38c] ;  /* 0x00007180ff0d77ac */ /* 0x000e620008000800 */
[----:B------:R-:W2:Y:S01]  /*1870*/  LDC R9, c[0x0][0x370] ;  /* 0x0000dc00ff097b82 */ /* 0x000ea20000000800 */
[----:B------:R-:W-:Y:S01]  /*1880*/  PLOP3.LUT P1, PT, PT, PT, UP2, 0x80, 0x8 ;  /* 0x000000000008781c */ /* 0x000fe20003f2f028 */
[----:B------:R-:W-:Y:S01]  /*1890*/  IMAD.MOV.U32 R15, RZ, RZ, 0x1 ;  /* 0x00000001ff0f7424 */ /* 0x000fe200078e00ff */
[----:B------:R-:W-:Y:S01]  /*18a0*/  ISETP.EQ.OR P4, PT, R2, RZ, P5 ;  /* 0x000000ff0200720c */ /* 0x000fe20002f82670 */
[----:B------:R-:W-:Y:S01]  /*18b0*/  IMAD.MOV.U32 R14, RZ, RZ, RZ ;  /* 0x000000ffff0e7224 */ /* 0x000fe200078e00ff */
[----:B------:R-:W-:Y:S02]  /*18c0*/  PLOP3.LUT P1, PT, P1, PT, PT, 0x8, 0x80 ;  /* 0x000000000080781c */ /* 0x000fe40000f2e170 */
[----:B------:R-:W-:Y:S01]  /*18d0*/  CS2R R12, SRZ ;  /* 0x00000000000c7805 */ /* 0x000fe2000001ff00 */
[----:B------:R-:W-:Y:S01]  /*18e0*/  IMAD.MOV.U32 R10, RZ, RZ, 0x1 ;  /* 0x00000001ff0a7424 */ /* 0x000fe200078e00ff */
[----:B------:R-:W4:Y:S01]  /*18f0*/  LDC R0, c[0x0][0x374] ;  /* 0x0000dd00ff007b82 */ /* 0x000f220000000800 */
[----:B------:R-:W2:Y:S01]  /*1900*/  LDCU.64 UR22, c[0x0][0x348] ;  /* 0x00006900ff1677ac */ /* 0x000ea20008000a00 */
[----:B------:R-:W-:Y:S01]  /*1910*/  UMOV UR6, URZ ;  /* 0x000000ff00067c82 */ /* 0x000fe20008000000 */
[----:B-1----:R-:W-:-:S04]  /*1920*/  UIADD3 UR5, UPT, UPT, UR13, 0x1f, URZ ;  /* 0x0000001f0d057890 */ /* 0x002fc8000fffe0ff */
[----:B------:R-:W-:-:S04]  /*1930*/  USHF.R.S32.HI UR4, URZ, 0x1f, UR5 ;  /* 0x0000001fff047899 */ /* 0x000fc80008011405 */
[----:B------:R-:W-:-:S04]  /*1940*/  ULEA.HI UR4, UR4, UR5, URZ, 0x5 ;  /* 0x0000000504047291 */ /* 0x000fc8000f8f28ff */
[----:B------:R-:W-:Y:S02]  /*1950*/  USHF.R.S32.HI UR15, URZ, 0x5, UR4 ;  /* 0x00000005ff0f7899 */ /* 0x000fe40008011404 */
[----:B------:R-:W-:Y:S02]  /*1960*/  UIADD3 UR4, UPT, UPT, UR13, -0x1, URZ ;  /* 0xffffffff0d047890 */ /* 0x000fe4000fffe0ff */
[----:B------:R-:W-:Y:S02]  /*1970*/  UISETP.LT.U32.AND UP0, UPT, UR15, 0x2b, UPT ;  /* 0x0000002b0f00788c */ /* 0x000fe4000bf01070 */
[----:B------:R-:W-:Y:S02]  /*1980*/  UISETP.GE.U32.AND UP1, UPT, UR4, -0x3f, UPT ;  /* 0xffffffc10400788c */ /* 0x000fe4000bf26070 */
[----:B------:R-:W-:Y:S02]  /*1990*/  USEL UR14, UR15, 0x2b, UP0 ;  /* 0x0000002b0f0e7887 */ /* 0x000fe40008000000 */
[----:B------:R-:W-:-:S02]  /*19a0*/  UIADD3 UR13, UPT, UPT, UR13, 0x3e, URZ ;  /* 0x0000003e0d0d7890 */ /* 0x000fc4000fffe0ff */
[----:B------:R-:W-:Y:S02]  /*19b0*/  UIADD3 UR5, UPT, UPT, UR14, -0x1, URZ ;  /* 0xffffffff0e057890 */ /* 0x000fe4000fffe0ff */
[----:B------:R-:W-:-:S03]  /*19c0*/  UIADD3 UR7, UPT, UPT, UR15, -UR14, URZ ;  /* 0x8000000e0f077290 */ /* 0x000fc6000fffe0ff */
[----:B------:R-:W-:-:S04]  /*19d0*/  @UP1 UIADD3 UR5, UPT, UPT, UR14, URZ, URZ ;  /* 0x000000ff0e051290 */ /* 0x000fc8000fffe0ff */
[----:B--2---:R-:W-:-:S12]  /*19e0*/  UIADD3 UR5, UPT, UPT, UR5, 0x1, URZ ;  /* 0x0000000105057890 */ /* 0x004fd8000fffe0ff */
.L_x_36:
[----:B------:R-:W-:Y:S01]  /*19f0*/  UISETP.NE.AND UP0, UPT, UR37, URZ, UPT ;  /* 0x000000ff2500728c */ /* 0x000fe2000bf05270 */
[----:B------:R-:W1:Y:S08]  /*1a00*/  S2UR UR37, SR_CgaCtaId ;  /* 0x00000000002579c3 */ /* 0x000e700000008800 */
[----:B------:R-:W-:Y:S05]  /*1a10*/  BRA.U UP0, `(.L_x_19) ;  /* 0x0000000100347547 */ /* 0x000fea000b800000 */
[----:B------:R-:W2:Y:S01]  /*1a20*/  S2R R2, SR_CgaCtaId ;  /* 0x0000000000027919 */ /* 0x000ea20000008800 */
[----:B------:R-:W-:-:S04]  /*1a30*/  MOV R3, 0x400 ;  /* 0x0000040000037802 */ /* 0x000fc80000000f00 */
[----:B--2---:R-:W-:Y:S02]  /*1a40*/  LEA R3, R2, R3, 0x18 ;  /* 0x0000000302037211 */ /* 0x004fe400078ec0ff */
[----:B------:R-:W-:-:S03]  /*1a50*/  SHF.L.U32 R2, R10, 0x1f, RZ ;  /* 0x0000001f0a027819 */ /* 0x000fc600000006ff */
[----:B------:R-:W-:-:S04]  /*1a60*/  IMAD R3, R12, 0x8, R3 ;  /* 0x000000080c037824 */ /* 0x000fc800078e0203 */
[----:B------:R-:W2:Y:S02]  /*1a70*/  SYNCS.PHASECHK.TRANS64.TRYWAIT P0, [R3+URZ+0x340], R2 ;  /* 0x00034002030075a7 */ /* 0x000ea400080011ff */
[----:B--2---:R-:W-:Y:S05]  /*1a80*/  @!P0 BRA `(.L_x_20) ;  /* 0x0000005c00f88947 */ /* 0x004fea0003800000 */
.L_x_135:
[----:B------:R-:W-:Y:S01]  /*1a90*/  VIADD R12, R12, 0x1 ;  /* 0x000000010c0c7836 */ /* 0x000fe20000000000 */
[----:B------:R2:W-:Y:S04]  /*1aa0*/  SYNCS.ARRIVE.TRANS64.A1T0 RZ, [R3+URZ+0x330], RZ ;  /* 0x000330ff03ff79a7 */ /* 0x0005e800081000ff */
[----:B------:R-:W-:-:S04]  /*1ab0*/  ISETP.NE.AND P0, PT, R12, 0x2, PT ;  /* 0x000000020c00780c */ /* 0x000fc80003f05270 */
[----:B------:R-:W-:Y:S02]  /*1ac0*/  SEL R12, R12, RZ, P0 ;  /* 0x000000ff0c0c7207 */ /* 0x000fe40000000000 */
[----:B--2---:R-:W-:-:S04]  /*1ad0*/  SEL R3, RZ, 0x1, P0 ;  /* 0x00000001ff037807 */ /* 0x004fc80000000000 */
[----:B------:R-:W-:-:S07]  /*1ae0*/  LOP3.LUT R10, R10, R3, RZ, 0x3c, !PT ;  /* 0x000000030a0a7212 */ /* 0x000fce00078e3cff */
.L_x_19:
[----:B------:R-:W-:Y:S01]  /*1af0*/  UMOV UR4, 0x400 ;  /* 0x0000040000047882 */ /* 0x000fe20000000000 */
[----:B------:R-:W-:Y:S01]  /*1b00*/  SHF.L.U32 R2, R15, 0x1f, RZ ;  /* 0x0000001f0f027819 */ /* 0x000fe200000006ff */
[----:B-1----:R-:W-:Y:S01]  /*1b10*/  ULEA UR4, UR37, UR4, 0x18 ;  /* 0x0000000425047291 */ /* 0x002fe2000f8ec0ff */
[----:B------:R-:W-:Y:S01]  /*1b20*/  R2UR UR35, R99 ;  /* 0x00000000632372ca */ /* 0x000fe200000e0000 */
[----:B------:R-:W-:Y:S01]  /*1b30*/  UISETP.GE.U32.AND UP0, UPT, UR13, 0x3f, UPT ;  /* 0x0000003f0d00788c */ /* 0x000fe2000bf06070 */
[----:B------:R-:W-:Y:S01]  /*1b40*/  R2UR UR11, R97 ;  /* 0x00000000610b72ca */ /* 0x000fe200000e0000 */
[----:B------:R-:W-:Y:S01]  /*1b50*/  ULEA UR8, UR6, UR4, 0x3 ;  /* 0x0000000406087291 */ /* 0x000fe2000f8e18ff */
[----:B------:R-:W-:-:S08]  /*1b60*/  UMOV UR24, URZ ;  /* 0x000000ff00187c82 */ /* 0x000fd00008000000 */
[----:B------:R1:W2:Y:S01]  /*1b70*/  SYNCS.PHASECHK.TRANS64.TRYWAIT P0, [UR8+0x158], R2 ;  /* 0x00015802ff0075a7 */ /* 0x0002a20008001108 */
[----:B------:R-:W-:Y:S02]  /*1b80*/  USHF.L.U32 UR35, UR35, 0x7, URZ ;  /* 0x0000000723237899 */ /* 0x000fe400080006ff */
[----:B------:R-:W-:Y:S01]  /*1b90*/  USHF.L.U32 UR11, UR11, 0x5, URZ ;  /* 0x000000050b0b7899 */ /* 0x000fe200080006ff */
[----:B------:R-:W-:Y:S11]  /*1ba0*/  BRA.U !UP0, `(.L_x_21) ;  /* 0x0000000108a87547 */ /* 0x000ff6000b800000 */
[----:B------:R-:W-:Y:S01]  /*1bb0*/  UMOV UR16, URZ ;  /* 0x000000ff00107c82 */ /* 0x000fe20008000000 */
[----:B------:R-:W-:-:S05]  /*1bc0*/  UMOV UR17, UR6 ;  /* 0x0000000600117c82 */ /* 0x000fca0008000000 */
.L_x_26:
[----:B-1----:R-:W-:Y:S01]  /*1bd0*/  ULEA UR33, UR17, UR4, 0x3 ;  /* 0x0000000411217291 */ /* 0x002fe2000f8e18ff */
[----:B--2---:R-:W-:Y:S01]  /*1be0*/  @!P5 MOV R3, 0x1400 ;  /* 0x000014000003d802 */ /* 0x004fe20000000f00 */
[----:B--2---:R-:W-:Y:S10]  /*1bf0*/  @P0 BRA `(.L_x_22) ;  /* 0x00000000000c0947 */ /* 0x004ff40003800000 */
[----:B------:R-:W-:-:S04]  /*1c00*/  SHF.L.U32 R5, R15, 0x1f, RZ ;  /* 0x0000001f0f057819 */ /* 0x000fc800000006ff */
[----:B------:R-:W2:Y:S02]  /*1c10*/  SYNCS.PHASECHK.TRANS64.TRYWAIT P0, [UR33+0x158], R5 ;  /* 0x00015805ff0075a7 */ /* 0x000ea40008001121 */
[----:B--2---:R-:W-:Y:S05]  /*1c20*/  @!P0 BRA `(.L_x_23) ;  /* 0x0000005c00a48947 */ /* 0x004fea0003800000 */
.L_x_22:
[----:B------:R2:W-:Y:S01]  /*1c30*/  @!P5 SYNCS.ARRIVE.TRANS64 RZ, [UR33], R3 ;  /* 0x00000003ffffd9a7 */ /* 0x0005e20008000021 */
[----:B------:R-:W-:Y:S04]  /*1c40*/  BSSY.RECONVERGENT B0, `(.L_x_24) ;  /* 0x0000003000007945 */ /* 0x000fe80003800200 */
[----:B------:R-:W-:Y:S05]  /*1c50*/  @P4 BRA `(.L_x_25) ;  /* 0x0000000000044947 */ /* 0x000fea0003800000 */
[----:B------:R-:W-:Y:S05]  /*1c60*/  BPT.TRAP 0x1 ;  /* 0x000000040000795c */ /* 0x000fea0000300000 */
.L_x_25:
[----:B------:R-:W-:Y:S05]  /*1c70*/  BSYNC.RECONVERGENT B0 ;  /* 0x0000000000007941 */ /* 0x000fea0003800200 */
.L_x_24:
[----:B------:R-:W-:Y:S02]  /*1c80*/  UIADD3 UR6, UPT, UPT, UR17, 0x1, URZ ;  /* 0x0000000111067890 */ /* 0x000fe4000fffe0ff */
[----:B------:R-:W-:Y:S02]  /*1c90*/  ULEA UR32, UR17, UR4, 0xc ;  /* 0x0000000411207291 */ /* 0x000fe4000f8e60ff */
[----:B------:R-:W-:Y:S02]  /*1ca0*/  UISETP.NE.AND UP0, UPT, UR6, 0x2b, UPT ;  /* 0x0000002b0600788c */ /* 0x000fe4000bf05270 */
[----:B------:R-:W-:Y:S02]  /*1cb0*/  UIADD3 UR26, UP1, UPT, UR22, 0x80, URZ ;  /* 0x00000080161a7890 */ /* 0x000fe4000ff3e0ff */
[----:B------:R-:W-:Y:S02]  /*1cc0*/  USEL UR9, URZ, 0x1, UP0 ;  /* 0x00000001ff097887 */ /* 0x000fe40008000000 */
[----:B------:R-:W-:-:S02]  /*1cd0*/  USEL UR6, UR6, URZ, UP0 ;  /* 0x000000ff06067287 */ /* 0x000fc40008000000 */
[----:B------:R-:W-:Y:S02]  /*1ce0*/  UIADD3 UR20, UP0, UPT, UR22, 0x180, URZ ;  /* 0x0000018016147890 */ /* 0x000fe4000ff1e0ff */
[----:B------:R-:W-:Y:S01]  /*1cf0*/  ULEA UR8, UR6, UR4, 0x3 ;  /* 0x0000000406087291 */ /* 0x000fe2000f8e18ff */
[----:B------:R-:W-:Y:S01]  /*1d00*/  LOP3.LUT R15, R15, UR9, RZ, 0x3c, !PT ;  /* 0x000000090f0f7c12 */ /* 0x000fe2000f8e3cff */
[----:B------:R-:W-:Y:S02]  /*1d10*/  USHF.L.U32 UR34, UR16, 0x5, URZ ;  /* 0x0000000510227899 */ /* 0x000fe400080006ff */
[----:B------:R-:W-:Y:S01]  /*1d20*/  UIADD3.X UR27, UPT, UPT, URZ, UR23, URZ, UP1, !UPT ;  /* 0x00000017ff1b7290 */ /* 0x000fe20008ffe4ff */
[----:B-1----:R-:W-:Y:S01]  /*1d30*/  SHF.L.U32 R2, R15, 0x1f, RZ ;  /* 0x0000001f0f027819 */ /* 0x002fe200000006ff */
[----:B------:R-:W-:Y:S02]  /*1d40*/  UIADD3 UR32, UPT, UPT, UR32, 0x2500, URZ ;  /* 0x0000250020207890 */ /* 0x000fe4000fffe0ff */
[----:B------:R-:W-:Y:S01]  /*1d50*/  UIADD3.X UR21, UPT, UPT, URZ, UR23, URZ, UP0, !UPT ;  /* 0x00000017ff157290 */ /* 0x000fe200087fe4ff */
[----:B------:R1:W1:Y:S01]  /*1d60*/  SYNCS.PHASECHK.TRANS64.TRYWAIT P0, [UR8+0x158], R2 ;  /* 0x00015802ff0075a7 */ /* 0x0002620008001108 */
[----:B------:R-:W-:Y:S01]  /*1d70*/  ULEA UR8, UR17, UR4, 0xa ;  /* 0x0000000411087291 */ /* 0x000fe2000f8e50ff */
[----:B------:R-:W-:Y:S01]  /*1d80*/  UMOV UR18, 0x0 ;  /* 0x0000000000127882 */ /* 0x000fe20000000000 */
[----:B------:R-:W-:-:S02]  /*1d90*/  UMOV UR19, 0x10000000 ;  /* 0x1000000000137882 */ /* 0x000fc40000000000 */
[----:B------:R-:W-:Y:S01]  /*1da0*/  UIADD3 UR8, UPT, UPT, UR8, 0x2d500, URZ ;  /* 0x0002d50008087890 */ /* 0x000fe2000fffe0ff */
[----:B------:R1:W-:Y:S01]  /*1db0*/  UTMALDG.3D [UR32], [UR26], desc[UR18] ;  /* 0x000012201a0075b4 */ /* 0x0003e20008011000 */
[----:B------:R-:W-:Y:S01]  /*1dc0*/  UMOV UR12, UR36 ;  /* 0x00000024000c7c82 */ /* 0x000fe20008000000 */
[----:B------:R-:W-:Y:S01]  /*1dd0*/  UMOV UR9, UR33 ;  /* 0x0000002100097c82 */ /* 0x000fe20008000000 */
[----:B------:R-:W-:Y:S01]  /*1de0*/  UMOV UR10, UR34 ;  /* 0x00000022000a7c82 */ /* 0x000fe20008000000 */
[----:B------:R-:W-:Y:S01]  /*1df0*/  UIADD3 UR16, UPT, UPT, UR16, 0x1, URZ ;  /* 0x0000000110107890 */ /* 0x000fe2000fffe0ff */
[----:B------:R-:W-:Y:S01]  /*1e00*/  UMOV UR24, UR5 ;  /* 0x0000000500187c82 */ /* 0x000fe20008000000 */
[----:B------:R-:W-:Y:S02]  /*1e10*/  UMOV UR17, UR6 ;  /* 0x0000000600117c82 */ /* 0x000fe40008000000 */
[----:B------:R1:W-:Y:S01]  /*1e20*/  UTMALDG.3D [UR8], [UR20], desc[UR18] ;  /* 0x00001208140075b4 */ /* 0x0003e20008011000 */
[----:B------:R-:W-:-:S09]  /*1e30*/  UISETP.NE.AND UP0, UPT, UR16, UR5, UPT ;  /* 0x000000051000728c */ /* 0x000fd2000bf05270 */
[----:B------:R-:W-:Y:S05]  /*1e40*/  BRA.U UP0, `(.L_x_26) ;  /* 0xfffffffd00607547 */ /* 0x000fea000b83ffff */
.L_x_21:
[----:B-1----:R-:W-:Y:S01]  /*1e50*/  ULEA UR8, UR6, UR4, 0x3 ;  /* 0x0000000406087291 */ /* 0x002fe2000f8e18ff */
[----:B------:R-:W-:Y:S01]  /*1e60*/  SHF.L.U32 R2, R15, 0x1f, RZ ;  /* 0x0000001f0f027819 */ /* 0x000fe200000006ff */
[----:B------:R-:W-:Y:S01]  /*1e70*/  @!P1 SYNCS.ARRIVE.TRANS64.A1T0 RZ, [UR4+0x2c8], RZ ;  /* 0x0002c8ffffff99a7 */ /* 0x000fe20008100004 */
[----:B------:R-:W-:-:S06]  /*1e80*/  UISETP.GT.AND UP0, UPT, UR15, UR14, UPT ;  /* 0x0000000e0f00728c */ /* 0x000fcc000bf04270 */
[----:B--2---:R1:W2:Y:S03]  /*1e90*/  SYNCS.PHASECHK.TRANS64.TRYWAIT P0, [UR8+0x158], R2 ;  /* 0x00015802ff0075a7 */ /* 0x0042a60008001108 */
[----:B------:R-:W-:Y:S05]  /*1ea0*/  BRA.U !UP0, `(.L_x_27) ;  /* 0x0000000108ac7547 */ /* 0x000fea000b800000 */
[----:B------:R-:W-:Y:S01]  /*1eb0*/  UIADD3 UR21, UPT, UPT, UR7, UR24, URZ ;  /* 0x0000001807157290 */ /* 0x000fe2000fffe0ff */
[----:B------:R-:W-:-:S11]  /*1ec0*/  UMOV UR25, UR6 ;  /* 0x0000000600197c82 */ /* 0x000fd60008000000 */
.L_x_32:
[----:B-1----:R-:W-:Y:S01]  /*1ed0*/  ULEA UR17, UR25, UR4, 0x3 ;  /* 0x0000000419117291 */ /* 0x002fe2000f8e18ff */
[----:B--2---:R-:W-:Y:S01]  /*1ee0*/  @!P5 MOV R3, 0x1400 ;  /* 0x000014000003d802 */ /* 0x004fe20000000f00 */
[----:B--2---:R-:W-:Y:S10]  /*1ef0*/  @P0 BRA `(.L_x_28) ;  /* 0x00000000000c0947 */ /* 0x004ff40003800000 */
[----:B------:R-:W-:-:S04]  /*1f00*/  SHF.L.U32 R5, R15, 0x1f, RZ ;  /* 0x0000001f0f057819 */ /* 0x000fc800000006ff */
[----:B------:R-:W2:Y:S02]  /*1f10*/  SYNCS.PHASECHK.TRANS64.TRYWAIT P0, [UR17+0x158], R5 ;  /* 0x00015805ff0075a7 */ /* 0x000ea40008001111 */
[----:B--2---:R-:W-:Y:S05]  /*1f20*/  @!P0 BRA `(.L_x_29) ;  /* 0x0000005800fc8947 */ /* 0x004fea0003800000 */
.L_x_28:
[----:B------:R2:W-:Y:S01]  /*1f30*/  @!P5 SYNCS.ARRIVE.TRANS64 RZ, [UR17], R3 ;  /* 0x00000003ffffd9a7 */ /* 0x0005e20008000011 */
[----:B------:R-:W-:Y:S04]  /*1f40*/  BSSY.RECONVERGENT B0, `(.L_x_30) ;  /* 0x0000003000007945 */ /* 0x000fe80003800200 */
[----:B------:R-:W-:Y:S05]  /*1f50*/  @P4 BRA `(.L_x_31) ;  /* 0x0000000000044947 */ /* 0x000fea0003800000 */
[----:B------:R-:W-:Y:S05]  /*1f60*/  BPT.TRAP 0x1 ;  /* 0x000000040000795c */ /* 0x000fea0000300000 */
.L_x_31:
[----:B------:R-:W-:Y:S05]  /*1f70*/  BSYNC.RECONVERGENT B0 ;  /* 0x0000000000007941 */ /* 0x000fea0003800200 */
.L_x_30:
        /* <DEDUP_REMOVED lines=10> */
[----:B------:R-:W-:Y:S01]  /*2020*/  UIADD3 UR16, UPT, UPT, UR16, 0x2500, URZ ;  /* 0x0000250010107890 */ /* 0x000fe2000fffe0ff */
[----:B-1----:R-:W-:Y:S01]  /*2030*/  SHF.L.U32 R2, R15, 0x1f, RZ ;  /* 0x0000001f0f027819 */ /* 0x002fe200000006ff */
[----:B------:R-:W-:Y:S02]  /*2040*/  UIADD3.X UR31, UPT, UPT, URZ, UR23, URZ, UP1, !UPT ;  /* 0x00000017ff1f7290 */ /* 0x000fe40008ffe4ff */
[----:B------:R-:W-:Y:S01]  /*2050*/  UIADD3.X UR29, UPT, UPT, URZ, UR23, URZ, UP0, !UPT ;  /* 0x00000017ff1d7290 */ /* 0x000fe200087fe4ff */
[----:B------:R1:W1:Y:S01]  /*2060*/  SYNCS.PHASECHK.TRANS64.TRYWAIT P0, [UR8+0x158], R2 ;  /* 0x00015802ff0075a7 */ /* 0x0002620008001108 */
[----:B------:R-:W-:Y:S01]  /*2070*/  ULEA UR8, UR25, UR4, 0xa ;  /* 0x0000000419087291 */ /* 0x000fe2000f8e50ff */
[----:B------:R-:W-:Y:S01]  /*2080*/  UMOV UR26, 0x0 ;  /* 0x00000000001a7882 */ /* 0x000fe20000000000 */
[----:B------:R-:W-:-:S02]  /*2090*/  UMOV UR27, 0x10000000 ;  /* 0x10000000001b7882 */ /* 0x000fc40000000000 */
[----:B------:R-:W-:Y:S01]  /*20a0*/  UIADD3 UR8, UPT, UPT, UR8, 0x2d500, URZ ;  /* 0x0002d50008087890 */ /* 0x000fe2000fffe0ff */
[----:B------:R-:W-:Y:S01]  /*20b0*/  UMOV UR19, UR35 ;  /* 0x0000002300137c82 */ /* 0x000fe20008000000 */
[----:B------:R-:W-:Y:S01]  /*20c0*/  UMOV UR20, UR36 ;  /* 0x0000002400147c82 */ /* 0x000fe20008000000 */
[----:B------:R-:W-:Y:S01]  /*20d0*/  UMOV UR12, UR36 ;  /* 0x00000024000c7c82 */ /* 0x000fe20008000000 */
[----:B------:R-:W-:Y:S01]  /*20e0*/  UMOV UR9, UR17 ;  /* 0x0000001100097c82 */ /* 0x000fe20008000000 */
[----:B------:R-:W-:Y:S01]  /*20f0*/  UMOV UR10, UR18 ;  /* 0x00000012000a7c82 */ /* 0x000fe20008000000 */
[----:B------:R1:W-:Y:S01]  /*2100*/  UTMALDG.3D [UR16], [UR30], desc[UR26] ;  /* 0x00001a101e0075b4 */ /* 0x0003e20008011000 */
[----:B------:R-:W-:Y:S01]  /*2110*/  UIADD3 UR24, UPT, UPT, UR24, 0x1, URZ ;  /* 0x0000000118187890 */ /* 0x000fe2000fffe0ff */
[----:B------:R-:W-:-:S03]  /*2120*/  UMOV UR25, UR6 ;  /* 0x0000000600197c82 */ /* 0x000fc60008000000 */
[----:B------:R-:W-:Y:S01]  /*2130*/  UISETP.NE.AND UP0, UPT, UR24, UR21, UPT ;  /* 0x000000151800728c */ /* 0x000fe2000bf05270 */
[----:B------:R1:W-:Y:S08]  /*2140*/  UTMALDG.3D [UR8], [UR28], desc[UR26] ;  /* 0x00001a081c0075b4 */ /* 0x0003f00008011000 */
[----:B------:R-:W-:Y:S05]  /*2150*/  BRA.U UP0, `(.L_x_32) ;  /* 0xfffffffd005c7547 */ /* 0x000fea000b83ffff */
.L_x_27:
[C---:B-1----:R-:W-:Y:S01]  /*2160*/  LEA R2, R14.reuse, UR4, 0x3 ;  /* 0x000000040e027c11 */ /* 0x042fe2000f8e18ff */
[----:B------:R-:W-:Y:S01]  /*2170*/  NOP ;  /* 0x0000000000007918 */ /* 0x000fe20000000000 */
[----:B--2---:R-:W-:Y:S02]  /*2180*/  SHF.L.U32 R3, R13, 0x1f, RZ ;  /* 0x0000001f0d037819 */ /* 0x004fe400000006ff */
[----:B------:R-:W-:Y:S02]  /*2190*/  LEA R4, R14, UR4, 0x4 ;  /* 0x000000040e047c11 */ /* 0x000fe4000f8e20ff */
[----:B------:R-:W1:Y:S02]  /*21a0*/  SYNCS.PHASECHK.TRANS64.TRYWAIT P0, [R2+URZ+0x2d0], R3 ;  /* 0x0002d003020075a7 */ /* 0x000e6400080011ff */
[----:B-1----:R-:W-:Y:S05]  /*21b0*/  @!P0 BRA `(.L_x_33) ;  /* 0x0000005800708947 */ /* 0x002fea0003800000 */
.L_x_138:
[----:B------:R-:W2:Y:S01]  /*21c0*/  LDS.128 R4, [R4+0x360] ;  /* 0x0003600004047984 */ /* 0x000ea20000000c00 */
[----:B---3--:R-:W-:Y:S01]  /*21d0*/  ISETP.GE.AND P0, PT, R40, 0x1, PT ;  /* 0x000000012800780c */ /* 0x008fe20003f06270 */
[----:B-1----:R-:W-:Y:S01]  /*21e0*/  VIADD R2, R2, 0x2e0 ;  /* 0x000002e002027836 */ /* 0x002fe20000000000 */
[----:B------:R-:W-:Y:S01]  /*21f0*/  @!PT LDS RZ, [RZ] ;  /* 0x00000000fffff984 */ /* 0x000fe20000000800 */
[----:B------:R-:W-:Y:S01]  /*2200*/  @!PT LDS RZ, [RZ] ;  /* 0x00000000fffff984 */ /* 0x000fe20000000800 */
[----:B------:R-:W-:Y:S01]  /*2210*/  @!PT LDS RZ, [RZ] ;  /* 0x00000000fffff984 */ /* 0x000fe20000000800 */
[----:B------:R-:W-:Y:S01]  /*2220*/  @!PT LDS RZ, [RZ] ;  /* 0x00000000fffff984 */ /* 0x000fe20000000800 */
[----:B------:R1:W-:Y:S06]  /*2230*/  MEMBAR.ALL.CTA ;  /* 0x0000000000007992 */ /* 0x0003ec0000008000 */
[----:B-1----:R-:W1:Y:S01]  /*2240*/  FENCE.VIEW.ASYNC.S ;  /* 0x00000000000073c6 */ /* 0x002e620000000000 */
[----:B------:R-:W-:-:S04]  /*2250*/  PRMT R2, RZ, 0x654, R2 ;  /* 0x00000654ff027816 */ /* 0x000fc80000000002 */
[----:B-1----:R1:W-:Y:S01]  /*2260*/  SYNCS.ARRIVE.TRANS64.RED.A1T0 RZ, [R2+URZ], RZ ;  /* 0x000000ff02ff79a7 */ /* 0x0023e200081004ff */
[----:B--2---:R-:W-:-:S13]  /*2270*/  LOP3.LUT P2, RZ, R6, 0x1, RZ, 0xc0, !PT ;  /* 0x0000000106ff7812 */ /* 0x004fda000784c0ff */
[----:B------:R-:W-:Y:S01]  /*2280*/  @P2 SHF.R.U32.HI R3, RZ, 0x10, R5 ;  /* 0x00000010ff032819 */ /* 0x000fe20000011605 */
[----:B------:R-:W-:Y:S01]  /*2290*/  VOTEU.ANY UP0, P2 ;  /* 0x0000000000ff7886 */ /* 0x000fe20001000100 */
[----:B------:R-:W-:Y:S02]  /*22a0*/  @P2 MOV R11, R4 ;  /* 0x00000004000b2202 */ /* 0x000fe40000000f00 */
[----:B------:R-:W-:Y:S02]  /*22b0*/  @P2 R2UR.BROADCAST UR8, R3 ;  /* 0x00000000030822ca */ /* 0x000fe400008e0000 */
[----:B------:R-:W-:-:S11]  /*22c0*/  @P2 LOP3.LUT R8, R5, 0xffff, RZ, 0xc0, !PT ;  /* 0x0000ffff05082812 */ /* 0x000fd600078ec0ff */
[----:B------:R-:W-:Y:S01]  /*22d0*/  @UP0 UMOV UR36, UR8 ;  /* 0x0000000800240c82 */ /* 0x000fe20008000000 */
[----:B-1----:R-:W-:Y:S05]  /*22e0*/  @!P0 BRA `(.L_x_34) ;  /* 0x0000000000b88947 */ /* 0x002fea0003800000 */
[----:B------:R-:W4:Y:S01]  /*22f0*/  LDC.64 R4, c[0x0][0xb18] ;  /* 0x0002c600ff047b82 */ /* 0x000f220000000a00 */
[----:B------:R-:W-:-:S07]  /*2300*/  ISETP.NE.AND P3, PT, R40, 0x1, PT ;  /* 0x000000012800780c */ /* 0x000fce0003f65270 */
[----:B------:R-:W1:Y:S08]  /*2310*/  LDC.64 R6, c[0x0][0xb10] ;  /* 0x0002c400ff067b82 */ /* 0x000e700000000a00 */
[----:B------:R-:W2:Y:S08]  /*2320*/  LDC R16, c[0x0][0xb20] ;  /* 0x0002c800ff107b82 */ /* 0x000eb00000000800 */
[----:B------:R-:W3:Y:S01]  /*2330*/  LDC R18, c[0x0][0xb0c] ;  /* 0x0002c300ff127b82 */ /* 0x000ee20000000800 */
[----:B----4-:R-:W-:Y:S01]  /*2340*/  IMAD.HI.U32 R17, R0, R5, RZ ;  /* 0x0000000500117227 */ /* 0x010fe200078e00ff */
[----:B------:R-:W-:-:S03]  /*2350*/  ISETP.NE.AND P0, PT, R4, 0x1, PT ;  /* 0x000000010400780c */ /* 0x000fc60003f05270 */
[----:B------:R-:W-:-:S03]  /*2360*/  IMAD.HI.U32 R5, R8, R5, RZ ;  /* 0x0000000508057227 */ /* 0x000fc600078e00ff */
[----:B------:R-:W4:Y:S01]  /*2370*/  LDC.64 R2, c[0x0][0xb28] ;  /* 0x0002ca00ff027b82 */ /* 0x000f220000000a00 */
[----:B-1----:R-:W-:-:S04]  /*2380*/  IMAD.HI.U32 R20, R9, R6, RZ ;  /* 0x0000000609147227 */ /* 0x002fc800078e00ff */
[----:B------:R-:W-:Y:S01]  /*2390*/  IMAD.HI.U32 R22, R11, R6, RZ ;  /* 0x000000060b167227 */ /* 0x000fe200078e00ff */
[----:B------:R-:W-:Y:S02]  /*23a0*/  SHF.R.U32.HI R20, RZ, R7, R20 ;  /* 0x00000007ff147219 */ /* 0x000fe40000011614 */
[-C--:B--2---:R-:W-:Y:S02]  /*23b0*/  SHF.R.U32.HI R17, RZ, R16.reuse, R17 ;  /* 0x00000010ff117219 */ /* 0x084fe40000011611 */
[----:B------:R-:W-:Y:S02]  /*23c0*/  SHF.R.U32.HI R5, RZ, R16, R5 ;  /* 0x00000010ff057219 */ /* 0x000fe40000011605 */
[----:B------:R-:W-:Y:S02]  /*23d0*/  SEL R17, R0, R17, !P0 ;  /* 0x0000001100117207 */ /* 0x000fe40004000000 */
[----:B------:R-:W-:Y:S02]  /*23e0*/  SHF.R.U32.HI R22, RZ, R7, R22 ;  /* 0x00000007ff167219 */ /* 0x000fe40000011616 */
[----:B---3--:R-:W-:-:S02]  /*23f0*/  ISETP.NE.AND P1, PT, R18, 0x1, PT ;  /* 0x000000011200780c */ /* 0x008fc40003f25270 */
[----:B------:R-:W-:Y:S02]  /*2400*/  SEL R5, R8, R5, !P0 ;  /* 0x0000000508057207 */ /* 0x000fe40004000000 */
[----:B------:R-:W-:Y:S02]  /*2410*/  SEL R19, R9, R20, !P1 ;  /* 0x0000001409137207 */ /* 0x000fe40004800000 */
[----:B------:R-:W-:Y:S01]  /*2420*/  SEL R7, R11, R22, !P1 ;  /* 0x000000160b077207 */ /* 0x000fe20004800000 */
[----:B----4-:R-:W-:-:S04]  /*2430*/  IMAD.HI.U32 R20, R17, R2, RZ ;  /* 0x0000000211147227 */ /* 0x010fc800078e00ff */
[----:B------:R-:W-:Y:S01]  /*2440*/  IMAD.HI.U32 R6, R19, R2, RZ ;  /* 0x0000000213067227 */ /* 0x000fe200078e00ff */
[----:B------:R-:W-:-:S04]  /*2450*/  @P3 SHF.R.U32.HI R17, RZ, R3, R20 ;  /* 0x00000003ff113219 */ /* 0x000fc80000011614 */
[----:B------:R-:W-:Y:S01]  /*2460*/  @P3 SHF.R.U32.HI R19, RZ, R3, R6 ;  /* 0x00000003ff133219 */ /* 0x000fe20000011606 */
[----:B------:R-:W-:-:S04]  /*2470*/  IMAD R17, R40, R17, RZ ;  /* 0x0000001128117224 */ /* 0x000fc800078e02ff */
[----:B------:R-:W-:Y:S01]  /*2480*/  IMAD R6, R40, R19, RZ ;  /* 0x0000001328067224 */ /* 0x000fe200078e02ff */
[C---:B------:R-:W-:Y:S02]  /*2490*/  ISETP.GE.AND P0, PT, R5.reuse, R17, PT ;  /* 0x000000110500720c */ /* 0x040fe40003f06270 */
[----:B------:R-:W-:Y:S02]  /*24a0*/  IADD3 R17, PT, PT, -R5, RZ, RZ ;  /* 0x000000ff05117210 */ /* 0x000fe40007ffe1ff */
[----:B------:R-:W-:Y:S01]  /*24b0*/  ISETP.GE.OR P0, PT, R7, R6, P0 ;  /* 0x000000060700720c */ /* 0x000fe20000706670 */
[----:B------:R-:W-:-:S04]  /*24c0*/  IMAD.HI.U32 R6, R5, R2, RZ ;  /* 0x0000000205067227 */ /* 0x000fc800078e00ff */
[----:B------:R-:W-:Y:S01]  /*24d0*/  IMAD R8, R4, R17, R8 ;  /* 0x0000001104087224 */ /* 0x000fe200078e0208 */
[----:B------:R-:W-:-:S04]  /*24e0*/  SHF.R.U32.HI R6, RZ, R3, R6 ;  /* 0x00000003ff067219 */ /* 0x000fc80000011606 */
[----:B------:R-:W-:-:S03]  /*24f0*/  SEL R6, R5, R6, !P3 ;  /* 0x0000000605067207 */ /* 0x000fc60005800000 */
[----:B------:R-:W-:-:S04]  /*2500*/  @!P0 IMAD.HI.U32 R16, R7, R2, RZ ;  /* 0x0000000207108227 */ /* 0x000fc800078e00ff */
[----:B------:R-:W-:Y:S01]  /*2510*/  IMAD.MOV R2, RZ, RZ, -R6 ;  /* 0x000000ffff027224 */ /* 0x000fe200078e0a06 */
[----:B------:R-:W-:-:S03]  /*2520*/  @!P0 SHF.R.U32.HI R16, RZ, R3, R16 ;  /* 0x00000003ff108219 */ /* 0x000fc60000011610 */
[----:B------:R-:W-:Y:S01]  /*2530*/  IMAD R2, R40, R2, R5 ;  /* 0x0000000228027224 */ /* 0x000fe200078e0205 */
[----:B------:R-:W-:-:S05]  /*2540*/  @!P0 SEL R3, R7, R16, !P3 ;  /* 0x0000001007038207 */ /* 0x000fca0005800000 */
[--C-:B------:R-:W-:Y:S02]  /*2550*/  @!P0 IMAD.IADD R6, R6, 0x1, -R3.reuse ;  /* 0x0000000106068824 */ /* 0x100fe400078e0a03 */
[----:B------:R-:W-:Y:S01]  /*2560*/  @!P0 IMAD R3, R2, R19, R3 ;  /* 0x0000001302038224 */ /* 0x000fe200078e0203 */
[----:B------:R-:W-:Y:S01]  /*2570*/  IADD3 R2, PT, PT, -R7, RZ, RZ ;  /* 0x000000ff07027210 */ /* 0x000fe20007ffe1ff */
[----:B------:R-:W-:Y:S02]  /*2580*/  @!P0 IMAD R5, R40, R6, R7 ;  /* 0x0000000628058224 */ /* 0x000fe400078e0207 */
[----:B------:R-:W-:Y:S02]  /*2590*/  @!P0 IMAD.MOV.U32 R7, RZ, RZ, R3 ;  /* 0x000000ffff078224 */ /* 0x000fe400078e0003 */
[----:B------:R-:W-:Y:S02]  /*25a0*/  IMAD R2, R18, R2, R11 ;  /* 0x0000000212027224 */ /* 0x000fe400078e020b */
[----:B------:R-:W-:-:S02]  /*25b0*/  IMAD R8, R5, R4, R8 ;  /* 0x0000000405087224 */ /* 0x000fc400078e0208 */
[----:B------:R-:W-:Y:S02]  /*25c0*/  IMAD R11, R7, R18, R2 ;  /* 0x00000012070b7224 */ /* 0x000fe400078e0202 */
.L_x_34:
[----:B------:R-:W1:Y:S02]  /*25d0*/  LDCU UR8, c[0x0][0xb30] ;  /* 0x00016600ff0877ac */ /* 0x000e640008000800 */
[----:B-1----:R-:W-:-:S09]  /*25e0*/  UISETP.NE.AND UP0, UPT, UR8, 0x1, UPT ;  /* 0x000000010800788c */ /* 0x002fd2000bf05270 */
[----:B------:R-:W-:Y:S05]  /*25f0*/  BRA.U UP0, `(.L_x_35) ;  /* 0x0000000100407547 */ /* 0x000fea000b800000 */
[----:B------:R-:W1:Y:S08]  /*2600*/  LDC.64 R4, c[0x0][0xb10] ;  /* 0x0002c400ff047b82 */ /* 0x000e700000000a00 */
[----:B------:R-:W2:Y:S08]  /*2610*/  LDC.64 R2, c[0x0][0xb18] ;  /* 0x0002c600ff027b82 */ /* 0x000eb00000000a00 */
[----:B------:R-:W3:Y:S08]  /*2620*/  LDC R6, c[0x0][0xb20] ;  /* 0x0002c800ff067b82 */ /* 0x000ef00000000800 */
[----:B------:R-:W4:Y:S01]  /*2630*/  LDC R16, c[0x0][0xb0c] ;  /* 0x0002c300ff107b82 */ /* 0x000f220000000800 */
[----:B-1----:R-:W-:-:S05]  /*2640*/  IMAD.HI.U32 R4, R11, R4, RZ ;  /* 0x000000040b047227 */ /* 0x002fca00078e00ff */
[----:B------:R-:W-:Y:S01]  /*2650*/  SHF.R.U32.HI R4, RZ, R5, R4 ;  /* 0x00000005ff047219 */ /* 0x000fe20000011604 */
[----:B--2---:R-:W-:Y:S01]  /*2660*/  IMAD.HI.U32 R3, R8, R3, RZ ;  /* 0x0000000308037227 */ /* 0x004fe200078e00ff */
[----:B------:R-:W-:-:S04]  /*2670*/  ISETP.NE.AND P0, PT, R2, 0x1, PT ;  /* 0x000000010200780c */ /* 0x000fc80003f05270 */
[----:B---3--:R-:W-:-:S04]  /*2680*/  SHF.R.U32.HI R3, RZ, R6, R3 ;  /* 0x00000006ff037219 */ /* 0x008fc80000011603 */
[----:B------:R-:W-:Y:S02]  /*2690*/  SEL R3, R8, R3, !P0 ;  /* 0x0000000308037207 */ /* 0x000fe40004000000 */
[----:B----4-:R-:W-:-:S04]  /*26a0*/  ISETP.NE.AND P1, PT, R16, 0x1, PT ;  /* 0x000000011000780c */ /* 0x010fc80003f25270 */
[----:B------:R-:W-:-:S05]  /*26b0*/  SEL R4, R11, R4, !P1 ;  /* 0x000000040b047207 */ /* 0x000fca0004800000 */
[----:B------:R-:W-:Y:S02]  /*26c0*/  IMAD.IADD R5, R3, 0x1, -R4 ;  /* 0x0000000103057824 */ /* 0x000fe400078e0a04 */
[----:B------:R-:W-:Y:S02]  /*26d0*/  IMAD.IADD R3, R4, 0x1, -R3 ;  /* 0x0000000104037824 */ /* 0x000fe400078e0a03 */
[----:B------:R-:W-:Y:S02]  /*26e0*/  IMAD R11, R5, R16, R11 ;  /* 0x00000010050b7224 */ /* 0x000fe400078e020b */
[----:B------:R-:W-:-:S07]  /*26f0*/  IMAD R8, R3, R2, R8 ;  /* 0x0000000203087224 */ /* 0x000fce00078e0208 */
.L_x_35:
[----:B------:R-:W-:Y:S01]  /*2700*/  VIADD R14, R14, 0x1 ;  /* 0x000000010e0e7836 */ /* 0x000fe20000000000 */
[----:B------:R-:W-:Y:S01]  /*2710*/  PLOP3.LUT P1, PT, PT, PT, PT, 0x80, 0x8 ;  /* 0x000000000008781c */ /* 0x000fe20003f2f070 */
[----:B------:R-:W-:Y:S02]  /*2720*/  IMAD.IADD R99, R11, 0x1, R96 ;  /* 0x000000010b637824 */ /* 0x000fe400078e0260 */
[----:B------:R-:W-:Y:S01]  /*2730*/  IMAD.IADD R97, R8, 0x1, R81 ;  /* 0x0000000108617824 */ /* 0x000fe200078e0251 */
[----:B------:R-:W-:-:S04]  /*2740*/  ISETP.NE.AND P0, PT, R14, 0x2, PT ;  /* 0x000000020e00780c */ /* 0x000fc80003f05270 */
[----:B------:R-:W-:Y:S02]  /*2750*/  SEL R2, RZ, 0x1, P0 ;  /* 0x00000001ff027807 */ /* 0x000fe40000000000 */
[----:B------:R-:W-:Y:S02]  /*2760*/  SEL R14, R14, RZ, P0 ;  /* 0x000000ff0e0e7207 */ /* 0x000fe40000000000 */
[----:B------:R-:W-:Y:S01]  /*2770*/  LOP3.LUT R13, R13, R2, RZ, 0x3c, !PT ;  /* 0x000000020d0d7212 */ /* 0x000fe200078e3cff */
[----:B------:R-:W-:Y:S06]  /*2780*/  @P2 BRA `(.L_x_36) ;  /* 0xfffffff000982947 */ /* 0x000fec000383ffff */
[----:B------:R-:W-:Y:S01]  /*2790*/  UIADD3 UR4, UPT, UPT, UR4, 0x158, URZ ;  /* 0x0000015804047890 */ /* 0x000fe2000fffe0ff */
[----:B------:R-:W-:-:S03]  /*27a0*/  SHF.L.U32 R3, R15, 0x1f, RZ ;  /* 0x0000001f0f037819 */ /* 0x000fc600000006ff */
[----:B------:R-:W-:-:S09]  /*27b0*/  ULEA UR5, UR6, UR4, 0x3 ;  /* 0x0000000406057291 */ /* 0x000fd2000f8e18ff */
[----:B------:R-:W1:Y:S02]  /*27c0*/  SYNCS.PHASECHK.TRANS64.TRYWAIT P0, [UR5], R3 ;  /* 0x00000003ff0075a7 */ /* 0x000e640008001105 */
[----:B-1----:R-:W-:Y:S05]  /*27d0*/  @!P0 BRA `(.L_x_37) ;  /* 0x0000005000fc8947 */ /* 0x002fea0003800000 */
.L_x_140:
[----:B------:R-:W-:-:S04]  /*27e0*/  UIADD3 UR6, UPT, UPT, UR6, 0x1, URZ ;  /* 0x0000000106067890 */ /* 0x000fc8000fffe0ff */
[----:B------:R-:W-:-:S04]  /*27f0*/  UISETP.NE.AND UP0, UPT, UR6, 0x2b, UPT ;  /* 0x0000002b0600788c */ /* 0x000fc8000bf05270 */
[----:B------:R-:W-:Y:S02]  /*2800*/  USEL UR7, URZ, 0x1, UP0 ;  /* 0x00000001ff077887 */ /* 0x000fe40008000000 */
[----:B------:R-:W-:-:S04]  /*2810*/  USEL UR6, UR6, URZ, UP0 ;  /* 0x000000ff06067287 */ /* 0x000fc80008000000 */
[----:B------:R-:W-:Y:S01]  /*2820*/  ULEA UR5, UR6, UR4, 0x3 ;  /* 0x0000000406057291 */ /* 0x000fe2000f8e18ff */
[----:B------:R-:W-:-:S04]  /*2830*/  LOP3.LUT R2, R15, UR7, RZ, 0x3c, !PT ;  /* 0x000000070f027c12 */ /* 0x000fc8000f8e3cff */
[----:B-1----:R-:W-:-:S04]  /*2840*/  SHF.L.U32 R3, R2, 0x1f, RZ ;  /* 0x0000001f02037819 */ /* 0x002fc800000006ff */
[----:B------:R-:W1:Y:S02]  /*2850*/  SYNCS.PHASECHK.TRANS64.TRYWAIT P0, [UR5], R3 ;  /* 0x00000003ff0075a7 */ /* 0x000e640008001105 */
[----:B-1----:R-:W-:Y:S05]  /*2860*/  @!P0 BRA `(.L_x_38) ;  /* 0x0000005000f08947 */ /* 0x002fea0003800000 */
.L_x_142:
        /* <DEDUP_REMOVED lines=9> */
.L_x_144:
        /* <DEDUP_REMOVED lines=9> */
.L_x_146:
        /* <DEDUP_REMOVED lines=9> */
.L_x_148:
        /* <DEDUP_REMOVED lines=9> */
.L_x_150:
        /* <DEDUP_REMOVED lines=9> */
.L_x_152:
        /* <DEDUP_REMOVED lines=9> */
.L_x_154:
        /* <DEDUP_REMOVED lines=9> */
.L_x_156:
        /* <DEDUP_REMOVED lines=9> */
.L_x_158:
        /* <DEDUP_REMOVED lines=9> */
.L_x_160:
        /* <DEDUP_REMOVED lines=9> */
.L_x_162:
        /* <DEDUP_REMOVED lines=9> */
.L_x_164:
        /* <DEDUP_REMOVED lines=9> */
.L_x_166:
        /* <DEDUP_REMOVED lines=9> */
.L_x_168:
        /* <DEDUP_REMOVED lines=9> */
.L_x_170:
        /* <DEDUP_REMOVED lines=9> */
.L_x_172:
        /* <DEDUP_REMOVED lines=9> */
.L_x_174:
        /* <DEDUP_REMOVED lines=9> */
.L_x_176:
        /* <DEDUP_REMOVED lines=9> */
.L_x_178:
        /* <DEDUP_REMOVED lines=9> */
.L_x_180:
        /* <DEDUP_REMOVED lines=9> */
.L_x_182:
        /* <DEDUP_REMOVED lines=9> */
.L_x_184:
        /* <DEDUP_REMOVED lines=9> */
.L_x_186:
        /* <DEDUP_REMOVED lines=9> */
.L_x_188:
        /* <DEDUP_REMOVED lines=9> */
.L_x_190:
        /* <DEDUP_REMOVED lines=9> */
.L_x_192:
        /* <DEDUP_REMOVED lines=9> */
.L_x_194:
        /* <DEDUP_REMOVED lines=9> */
.L_x_196:
        /* <DEDUP_REMOVED lines=9> */
.L_x_198:
        /* <DEDUP_REMOVED lines=9> */
.L_x_200:
        /* <DEDUP_REMOVED lines=9> */
.L_x_202:
        /* <DEDUP_REMOVED lines=9> */
.L_x_204:
        /* <DEDUP_REMOVED lines=9> */
.L_x_206:
        /* <DEDUP_REMOVED lines=9> */
.L_x_208:
        /* <DEDUP_REMOVED lines=9> */
.L_x_210:
        /* <DEDUP_REMOVED lines=9> */
.L_x_212:
        /* <DEDUP_REMOVED lines=9> */
.L_x_214:
        /* <DEDUP_REMOVED lines=9> */
.L_x_216:
        /* <DEDUP_REMOVED lines=9> */
.L_x_218:
        /* <DEDUP_REMOVED lines=9> */
.L_x_220:
        /* <DEDUP_REMOVED lines=9> */
.L_x_222:
[----:B------:R-:W-:-:S04]  /*3ef0*/  UIADD3 UR6, UPT, UPT, UR6, 0x1, URZ ;  /* 0x0000000106067890 */ /* 0x000fc8000fffe0ff */
[----:B------:R-:W-:-:S04]  /*3f00*/  UISETP.NE.AND UP0, UPT, UR6, 0x2b, UPT ;  /* 0x0000002b0600788c */ /* 0x000fc8000bf05270 */
[----:B------:R-:W-:Y:S02]  /*3f10*/  USEL UR5, URZ, 0x1, UP0 ;  /* 0x00000001ff057887 */ /* 0x000fe40008000000 */
[----:B------:R-:W-:-:S04]  /*3f20*/  USEL UR6, UR6, URZ, UP0 ;  /* 0x000000ff06067287 */ /* 0x000fc80008000000 */
[----:B------:R-:W-:Y:S01]  /*3f30*/  ULEA UR6, UR6, UR4, 0x3 ;  /* 0x0000000406067291 */ /* 0x000fe2000f8e18ff */
[----:B-1----:R-:W-:-:S04]  /*3f40*/  LOP3.LUT R3, R2, UR5, RZ, 0x3c, !PT ;  /* 0x0000000502037c12 */ /* 0x002fc8000f8e3cff */
[----:B------:R-:W-:Y:S01]  /*3f50*/  SHF.L.U32 R3, R3, 0x1f, RZ ;  /* 0x0000001f03037819 */ /* 0x000fe200000006ff */
[----:B----4-:R-:W-:-:S07]  /*3f60*/  IMAD.U32 R0, RZ, RZ, UR6 ;  /* 0x00000006ff007e24 */ /* 0x010fce000f8e00ff */
.L_x_79:
[----:B-1----:R1:W2:Y:S02]  /*3f70*/  SYNCS.PHASECHK.TRANS64.TRYWAIT P0, [R0+URZ], R3 ;  /* 0x00000003000075a7 */ /* 0x0022a400080011ff */
[----:B--2---:R-:W-:Y:S05]  /*3f80*/  @!P0 NANOSLEEP.SYNCS 0x989680 ;  /* 0x009896800000895d */ /* 0x004fea0003900000 */
[----:B------:R-:W2:Y:S02]  /*3f90*/  @!P0 SYNCS.PHASECHK.TRANS64 P0, [R0+URZ], R3 ;  /* 0x00000003000085a7 */ /* 0x000ea400080010ff */
[----:B--2---:R-:W-:Y:S05]  /*3fa0*/  @P0 EXIT ;  /* 0x000000000000094d */ /* 0x004fea0003800000 */
[----:B------:R-:W-:Y:S05]  /*3fb0*/  BRA `(.L_x_79) ;  /* 0xfffffffc00ec7947 */ /* 0x000fea000383ffff */
.L_x_18:
[----:B------:R-:W-:-:S04]  /*3fc0*/  UISETP.NE.AND UP1, UPT, UR37, URZ, UPT ;  /* 0x000000ff2500728c */ /* 0x000fc8000bf25270 */
[----:B------:R-:W-:-:S09]  /*3fd0*/  UISETP.NE.OR UP1, UPT, UR8, 0x1, UP1 ;  /* 0x000000010800788c */ /* 0x000fd20008f25670 */
[----:B------:R-:W-:Y:S05]  /*3fe0*/  BRA.U UP1, `(.L_x_80) ;  /* 0x0000000501487547 */ /* 0x000fea000b800000 */
[----:B------:R-:W-:Y:S01]  /*3ff0*/  ISETP.NE.AND P2, PT, R2, RZ, PT ;  /* 0x000000ff0200720c */ /* 0x000fe20003f45270 */
[----:B------:R-:W-:Y:S01]  /*4000*/  IMAD.MOV.U32 R12, RZ, RZ, 0x1 ;  /* 0x00000001ff0c7424 */ /* 0x000fe200078e00ff */
[----:B------:R-:W-:Y:S02]  /*4010*/  CS2R R10, SRZ ;  /* 0x00000000000a7805 */ /* 0x000fe4000001ff00 */
[----:B------:R-:W-:Y:S01]  /*4020*/  CS2R R8, SRZ ;  /* 0x0000000000087805 */ /* 0x000fe2000001ff00 */
[----:B------:R-:W-:Y:S01]  /*4030*/  UMOV UR4, 0x400 ;  /* 0x0000040000047882 */ /* 0x000fe20000000000 */
[----:B------:R-:W-:Y:S01]  /*4040*/  UMOV UR6, URZ ;  /* 0x000000ff00067c82 */ /* 0x000fe20008000000 */
[----:B------:R-:W-:-:S12]  /*4050*/  ULEA UR37, UR37, UR4, 0x18 ;  /* 0x0000000425257291 */ /* 0x000fd8000f8ec0ff */
.L_x_84:
[----:B------:R-:W-:Y:S02]  /*4060*/  LEA R0, R8, UR37, 0x3 ;  /* 0x0000002508007c11 */ /* 0x000fe4000f8e18ff */
[----:B------:R-:W-:-:S03]  /*4070*/  SHF.L.U32 R5, R9, 0x1f, RZ ;  /* 0x0000001f09057819 */ /* 0x000fc600000006ff */
[----:B------:R-:W-:Y:S01]  /*4080*/  VIADD R4, R0, 0x340 ;  /* 0x0000034000047836 */ /* 0x000fe20000000000 */
[----:B------:R-:W1:Y:S02]  /*4090*/  SYNCS.PHASECHK.TRANS64.TRYWAIT P0, [R0+URZ+0x330], R5 ;  /* 0x00033005000075a7 */ /* 0x000e6400080011ff */
[----:B-1----:R-:W-:Y:S05]  /*40a0*/  @!P0 BRA `(.L_x_81) ;  /* 0x0000004800b88947 */ /* 0x002fea0003800000 */
.L_x_223:
[----:B------:R-:W-:Y:S01]  /*40b0*/  ULEA UR5, UR6, UR37, 0x3 ;  /* 0x0000002506057291 */ /* 0x000fe2000f8e18ff */
[----:B------:R-:W-:Y:S02]  /*40c0*/  PRMT R4, RZ, 0x654, R4 ;  /* 0x00000654ff047816 */ /* 0x000fe40000000004 */
[----:B-1----:R-:W-:Y:S01]  /*40d0*/  SHF.L.U32 R5, R12, 0x1f, RZ ;  /* 0x0000001f0c057819 */ /* 0x002fe200000006ff */
[----:B------:R-:W-:Y:S01]  /*40e0*/  UIADD3 UR4, UPT, UPT, UR5, 0x2d0, URZ ;  /* 0x000002d005047890 */ /* 0x000fe2000fffe0ff */
[----:B------:R1:W-:Y:S05]  /*40f0*/  SYNCS.ARRIVE.TRANS64.RED.A1T0 RZ, [R4+URZ], RZ ;  /* 0x000000ff04ff79a7 */ /* 0x0003ea00081004ff */
[----:B------:R-:W-:Y:S01]  /*4100*/  IMAD.U32 R7, RZ, RZ, UR4 ;  /* 0x00000004ff077e24 */ /* 0x000fe2000f8e00ff */
[----:B------:R-:W2:Y:S04]  /*4110*/  SYNCS.PHASECHK.TRANS64.TRYWAIT P0, [UR5+0x2e0], R5 ;  /* 0x0002e005ff0075a7 */ /* 0x000ea80008001105 */
[----:B------:R-:W-:Y:S01]  /*4120*/  PRMT R6, R2, 0x654, R7 ;  /* 0x0000065402067816 */ /* 0x000fe20000000007 */
[----:B-1----:R-:W-:Y:S01]  /*4130*/  @!P2 IMAD.MOV.U32 R4, RZ, RZ, 0x10 ;  /* 0x00000010ff04a424 */ /* 0x002fe200078e00ff */
[----:B--2---:R-:W-:Y:S06]  /*4140*/  @!P0 BRA `(.L_x_82) ;  /* 0x0000004800a48947 */ /* 0x004fec0003800000 */
.L_x_225:
[----:B------:R-:W-:Y:S01]  /*4150*/  ULEA UR4, UR6, UR37, 0x4 ;  /* 0x0000002506047291 */ /* 0x000fe2000f8e20ff */
[----:B------:R-:W-:Y:S01]  /*4160*/  SEL R3, R6, R3, !P2 ;  /* 0x0000000306037207 */ /* 0x000fe20005000000 */
[----:B------:R-:W-:Y:S01]  /*4170*/  UIADD3 UR5, UPT, UPT, UR5, 0x2d0, URZ ;  /* 0x000002d005057890 */ /* 0x000fe2000fffe0ff */
[----:B-1----:R-:W-:Y:S01]  /*4180*/  LEA R0, R11, UR37, 0x3 ;  /* 0x000000250b007c11 */ /* 0x002fe2000f8e18ff */
[----:B------:R-:W-:Y:S01]  /*4190*/  UIADD3 UR4, UPT, UPT, UR4, 0x360, URZ ;  /* 0x0000036004047890 */ /* 0x000fe2000fffe0ff */
[----:B------:R-:W-:Y:S01]  /*41a0*/  SHF.L.U32 R5, R10, 0x1f, RZ ;  /* 0x0000001f0a057819 */ /* 0x000fe200000006ff */
[----:B------:R1:W-:Y:S01]  /*41b0*/  @!P2 SYNCS.ARRIVE.TRANS64.RED RZ, [R3+URZ], R4 ;  /* 0x0000000403ffa9a7 */ /* 0x0003e200080004ff */
[----:B------:R-:W-:Y:S01]  /*41c0*/  UIADD3 UR6, UPT, UPT, UR6, 0x1, URZ ;  /* 0x0000000106067890 */ /* 0x000fe2000fffe0ff */
[----:B------:R-:W-:-:S03]  /*41d0*/  VIADD R8, R8, 0x1 ;  /* 0x0000000108087836 */ /* 0x000fc60000000000 */
[----:B------:R-:W-:Y:S02]  /*41e0*/  UISETP.NE.AND UP0, UPT, UR6, 0x2, UPT ;  /* 0x000000020600788c */ /* 0x000fe4000bf05270 */
[----:B------:R-:W-:Y:S06]  /*41f0*/  UGETNEXTWORKID.BROADCAST [UR4], [UR5] ;  /* 0x00000000040073ca */ /* 0x000fec0008000100 */
[----:B------:R-:W-:Y:S01]  /*4200*/  USEL UR4, URZ, 0x1, UP0 ;  /* 0x00000001ff047887 */ /* 0x000fe20008000000 */
[----:B------:R-:W-:Y:S01]  /*4210*/  ISETP.NE.AND P0, PT, R8, 0x2, PT ;  /* 0x000000020800780c */ /* 0x000fe20003f05270 */
[----:B------:R-:W-:Y:S01]  /*4220*/  USEL UR6, UR6, URZ, UP0 ;  /* 0x000000ff06067287 */ /* 0x000fe20008000000 */
[----:B------:R-:W2:Y:S03]  /*4230*/  SYNCS.PHASECHK.TRANS64.TRYWAIT P1, [R0+URZ+0x2d0], R5 ;  /* 0x0002d005000075a7 */ /* 0x000ea600080211ff */
[----:B------:R-:W-:Y:S01]  /*4240*/  LOP3.LUT R12, R12, UR4, RZ, 0x3c, !PT ;  /* 0x000000040c0c7c12 */ /* 0x000fe2000f8e3cff */
[----:B-12---:R-:W-:Y:S07]  /*4250*/  @!P1 BRA `(.L_x_83) ;  /* 0x0000004800789947 */ /* 0x006fee0003800000 */
.L_x_226:
[C---:B------:R-:W-:Y:S01]  /*4260*/  LEA R4, R11.reuse, UR37, 0x4 ;  /* 0x000000250b047c11 */ /* 0x040fe2000f8e20ff */
[----:B-1----:R-:W-:Y:S01]  /*4270*/  VIADD R0, R0, 0x2e0 ;  /* 0x000002e000007836 */ /* 0x002fe20000000000 */
[----:B------:R-:W-:Y:S01]  /*4280*/  SEL R8, R8, RZ, P0 ;  /* 0x000000ff08087207 */ /* 0x000fe20000000000 */
[----:B------:R-:W-:-:S03]  /*4290*/  VIADD R11, R11, 0x1 ;  /* 0x000000010b0b7836 */ /* 0x000fc60000000000 */
[----:B------:R-:W1:Y:S01]  /*42a0*/  LDS.128 R4, [R4+0x360] ;  /* 0x0003600004047984 */ /* 0x000e620000000c00 */
[----:B------:R-:W-:Y:S02]  /*42b0*/  PRMT R0, RZ, 0x654, R0 ;  /* 0x00000654ff007816 */ /* 0x000fe40000000000 */
[C---:B------:R-:W-:Y:S01]  /*42c0*/  ISETP.NE.AND P1, PT, R11.reuse, 0x2, PT ;  /* 0x000000020b00780c */ /* 0x040fe20003f25270 */
[----:B------:R-:W-:Y:S01]  /*42d0*/  @!PT LDS RZ, [RZ] ;  /* 0x00000000fffff984 */ /* 0x000fe20000000800 */
[----:B------:R-:W-:Y:S01]  /*42e0*/  @!PT LDS RZ, [RZ] ;  /* 0x00000000fffff984 */ /* 0x000fe20000000800 */
[----:B------:R-:W-:Y:S01]  /*42f0*/  @!PT LDS RZ, [RZ] ;  /* 0x00000000fffff984 */ /* 0x000fe20000000800 */
[----:B------:R-:W-:Y:S01]  /*4300*/  @!PT LDS RZ, [RZ] ;  /* 0x00000000fffff984 */ /* 0x000fe20000000800 */
[----:B------:R2:W-:Y:S06]  /*4310*/  MEMBAR.ALL.CTA ;  /* 0x0000000000007992 */ /* 0x0005ec0000008000 */
[----:B--2---:R-:W2:Y:S01]  /*4320*/  FENCE.VIEW.ASYNC.S ;  /* 0x00000000000073c6 */ /* 0x004ea20000000000 */
[----:B------:R-:W-:Y:S01]  /*4330*/  SEL R11, R11, RZ, P1 ;  /* 0x000000ff0b0b7207 */ /* 0x000fe20000800000 */
[----:B--2---:R2:W-:Y:S01]  /*4340*/  SYNCS.ARRIVE.TRANS64.RED.A1T0 RZ, [R0+URZ], RZ ;  /* 0x000000ff00ff79a7 */ /* 0x0045e200081004ff */
[----:B-1----:R-:W-:-:S02]  /*4350*/  LOP3.LUT P3, RZ, R6, 0x1, RZ, 0xc0, !PT ;  /* 0x0000000106ff7812 */ /* 0x002fc4000786c0ff */
[----:B------:R-:W-:-:S04]  /*4360*/  SEL R5, RZ, 0x1, P1 ;  /* 0x00000001ff057807 */ /* 0x000fc80000800000 */
[----:B------:R-:W-:Y:S02]  /*4370*/  LOP3.LUT R10, R10, R5, RZ, 0x3c, !PT ;  /* 0x000000050a0a7212 */ /* 0x000fe400078e3cff */
[----:B--2---:R-:W-:-:S04]  /*4380*/  SEL R0, RZ, 0x1, P0 ;  /* 0x00000001ff007807 */ /* 0x004fc80000000000 */
[----:B------:R-:W-:Y:S01]  /*4390*/  LOP3.LUT R9, R9, R0, RZ, 0x3c, !PT ;  /* 0x0000000009097212 */ /* 0x000fe200078e3cff */
[----:B------:R-:W-:Y:S06]  /*43a0*/  @P3 BRA `(.L_x_84) ;  /* 0xfffffffc002c3947 */ /* 0x000fec000383ffff */
[----:B------:R-:W-:Y:S01]  /*43b0*/  ULEA UR5, UR6, UR37, 0x3 ;  /* 0x0000002506057291 */ /* 0x000fe2000f8e18ff */
[----:B------:R-:W-:-:S08]  /*43c0*/  SHF.L.U32 R3, R12, 0x1f, RZ ;  /* 0x0000001f0c037819 */ /* 0x000fd000000006ff */
[----:B------:R-:W1:Y:S02]  /*43d0*/  SYNCS.PHASECHK.TRANS64 P0, [UR5+0x2e0], R3 ;  /* 0x0002e003ff0075a7 */ /* 0x000e640008001005 */
[----:B-1----:R-:W-:Y:S05]  /*43e0*/  @P0 BRA `(.L_x_85) ;  /* 0x0000000000080947 */ /* 0x002fea0003800000 */
[----:B------:R-:W1:Y:S02]  /*43f0*/  SYNCS.PHASECHK.TRANS64.TRYWAIT P0, [UR5+0x2e0], R3 ;  /* 0x0002e003ff0075a7 */ /* 0x000e640008001105 */
[----:B-1----:R-:W-:Y:S05]  /*4400*/  @!P0 BRA `(.L_x_86) ;  /* 0x0000004800208947 */ /* 0x002fea0003800000 */
.L_x_85:
[----:B------:R-:W-:-:S04]  /*4410*/  UIADD3 UR4, UPT, UPT, UR6, 0x1, URZ ;  /* 0x0000000106047890 */ /* 0x000fc8000fffe0ff */
[----:B------:R-:W-:-:S04]  /*4420*/  UISETP.NE.AND UP0, UPT, UR4, 0x2, UPT ;  /* 0x000000020400788c */ /* 0x000fc8000bf05270 */
[----:B------:R-:W-:Y:S02]  /*4430*/  USEL UR7, URZ, 0x1, UP0 ;  /* 0x00000001ff077887 */ /* 0x000fe40008000000 */
[----:B------:R-:W-:-:S04]  /*4440*/  USEL UR4, UR4, URZ, UP0 ;  /* 0x000000ff04047287 */ /* 0x000fc80008000000 */
[----:B------:R-:W-:Y:S01]  /*4450*/  ULEA UR4, UR4, UR37, 0x3 ;  /* 0x0000002504047291 */ /* 0x000fe2000f8e18ff */
[----:B-1----:R-:W-:-:S04]  /*4460*/  LOP3.LUT R3, R12, UR7, RZ, 0x3c, !PT ;  /* 0x000000070c037c12 */ /* 0x002fc8000f8e3cff */
[----:B------:R-:W-:-:S04]  /*4470*/  SHF.L.U32 R0, R3, 0x1f, RZ ;  /* 0x0000001f03007819 */ /* 0x000fc800000006ff */
[----:B------:R-:W1:Y:S02]  /*4480*/  SYNCS.PHASECHK.TRANS64 P0, [UR4+0x2e0], R0 ;  /* 0x0002e000ff0075a7 */ /* 0x000e640008001004 */
[----:B-1----:R-:W-:Y:S05]  /*4490*/  @P0 EXIT ;  /* 0x000000000000094d */ /* 0x002fea0003800000 */
[----:B------:R-:W-:Y:S02]  /*44a0*/  SHF.L.U32 R3, R3, 0x1f, RZ ;  /* 0x0000001f03037819 */ /* 0x000fe400000006ff */
[----:B------:R-:W-:-:S07]  /*44b0*/  MOV R0, UR4 ;  /* 0x0000000400007c02 */ /* 0x000fce0008000f00 */
.L_x_87:
[----:B-1----:R1:W2:Y:S02]  /*44c0*/  SYNCS.PHASECHK.TRANS64.TRYWAIT P0, [R0+URZ+0x2e0], R3 ;  /* 0x0002e003000075a7 */ /* 0x0022a400080011ff */
[----:B--2---:R-:W-:Y:S05]  /*44d0*/  @!P0 NANOSLEEP.SYNCS 0x989680 ;  /* 0x009896800000895d */ /* 0x004fea0003900000 */
[----:B------:R-:W2:Y:S02]  /*44e0*/  @!P0 SYNCS.PHASECHK.TRANS64 P0, [R0+URZ+0x2e0], R3 ;  /* 0x0002e003000085a7 */ /* 0x000ea400080010ff */
[----:B--2---:R-:W-:Y:S05]  /*44f0*/  @P0 EXIT ;  /* 0x000000000000094d */ /* 0x004fea0003800000 */
[----:B------:R-:W-:Y:S05]  /*4500*/  BRA `(.L_x_87) ;  /* 0xfffffffc00ec7947 */ /* 0x000fea000383ffff */
.L_x_80:
[----:B------:R-:W-:-:S09]  /*4510*/  UISETP.NE.AND UP1, UPT, UR8, URZ, UPT ;  /* 0x000000ff0800728c */ /* 0x000fd2000bf25270 */
[----:B------:R-:W-:Y:S05]  /*4520*/  BRA.U UP1, `(.L_x_88) ;  /* 0x0000000d01607547 */ /* 0x000fea000b800000 */
[----:B------:R-:W-:Y:S01]  /*4530*/  UMOV UR4, 0x40 ;  /* 0x0000004000047882 */ /* 0x000fe20000000000 */
[----:B------:R-:W-:Y:S01]  /*4540*/  NOP ;  /* 0x0000000000007918 */ /* 0x000fe20000000000 */
[----:B------:R-:W-:Y:S01]  /*4550*/  ULEA UR4, UR37, UR4, 0x18 ;  /* 0x0000000425047291 */ /* 0x000fe2000f8ec0ff */
[----:B------:R-:W-:Y:S02]  /*4560*/  UMOV UR5, 0x400 ;  /* 0x0000040000057882 */ /* 0x000fe40000000000 */
[----:B------:R-:W-:-:S06]  /*4570*/  ULEA UR37, UR37, UR5, 0x18 ;  /* 0x0000000525257291 */ /* 0x000fcc000f8ec0ff */
[----:B------:R-:W1:Y:S02]  /*4580*/  LDS.U8 R0, [UR4+0x1c] ;  /* 0x00001c04ff007984 */ /* 0x000e640008000000 */
[----:B-1----:R-:W-:-:S13]  /*4590*/  ISETP.NE.AND P0, PT, R0, RZ, PT ;  /* 0x000000ff0000720c */ /* 0x002fda0003f05270 */
[----:B------:R-:W-:Y:S05]  /*45a0*/  @P0 BRA `(.L_x_89) ;  /* 0x0000000000580947 */ /* 0x000fea0003800000 */
[----:B------:R-:W-:-:S13]  /*45b0*/  ELECT P0, URZ, PT ;  /* 0x0000000000ff782f */ /* 0x000fda0003800000 */
[----:B------:R-:W-:Y:S05]  /*45c0*/  @!P0 BRA `(.L_x_90) ;  /* 0x0000000000608947 */ /* 0x000fea0003800000 */
[----:B------:R-:W-:Y:S01]  /*45d0*/  UMOV UR5, 0x10 ;  /* 0x0000001000057882 */ /* 0x000fe20000000000 */
[----:B------:R-:W-:Y:S01]  /*45e0*/  HFMA2 R0, -RZ, RZ, 0, 5.9604644775390625e-08 ;  /* 0x00000001ff007431 */ /* 0x000fe200000001ff */
[----:B------:R-:W-:-:S03]  /*45f0*/  MOV R2, 0xffff ;  /* 0x0000ffff00027802 */ /* 0x000fc60000000f00 */
[----:B------:R-:W-:Y:S04]  /*4600*/  DEPBAR.LE SB1, 0x36 ;  /* 0x00009d800000791a */ /* 0x000fe80000000000 */
[----:B------:R-:W1:Y:S02]  /*4610*/  UTCATOMSWS.FIND_AND_SET.ALIGN UP0, UR5, UR5 ;  /* 0x00000005000575e3 */ /* 0x000e640008000800 */
[----:B-1----:R-:W-:Y:S01]  /*4620*/  MOV R3, UR5 ;  /* 0x0000000500037c02 */ /* 0x002fe20008000f00 */
[----:B------:R-:W-:Y:S06]  /*4630*/  BRA.U UP0, `(.L_x_91) ;  /* 0x0000000100187547 */ /* 0x000fec000b800000 */
.L_x_92:
[----:B------:R-:W-:Y:S05]  /*4640*/  NANOSLEEP 0x64 ;  /* 0x000000640000795d */ /* 0x000fea0003800000 */
[----:B------:R-:W-:-:S05]  /*4650*/  UMOV UR5, 0x10 ;  /* 0x0000001000057882 */ /* 0x000fca0000000000 */
[----:B------:R-:W-:Y:S04]  /*4660*/  DEPBAR.LE SB1, 0x36 ;  /* 0x00009d800000791a */ /* 0x000fe80000000000 */
[----:B------:R-:W1:Y:S02]  /*4670*/  UTCATOMSWS.FIND_AND_SET.ALIGN UP0, UR5, UR5 ;  /* 0x00000005000575e3 */ /* 0x000e640008000800 */
[----:B-1----:R-:W-:Y:S01]  /*4680*/  MOV R3, UR5 ;  /* 0x0000000500037c02 */ /* 0x002fe20008000f00 */
[----:B------:R-:W-:Y:S05]  /*4690*/  BRA.U !UP0, `(.L_x_92) ;  /* 0xfffffffd08e87547 */ /* 0x000fea000b83ffff */
.L_x_91:
[-C--:B------:R-:W-:Y:S02]  /*46a0*/  SHF.L.U32 R2, R2, R3.reuse, RZ ;  /* 0x0000000302027219 */ /* 0x080fe400000006ff */
[----:B------:R-:W-:Y:S01]  /*46b0*/  SHF.L.U32 R0, R0, R3, RZ ;  /* 0x0000000300007219 */ /* 0x000fe200000006ff */
[----:B------:R-:W-:Y:S02]  /*46c0*/  IMAD.SHL.U32 R3, R3, 0x20, RZ ;  /* 0x0000002003037824 */ /* 0x000fe400078e00ff */
[----:B------:R1:W-:Y:S04]  /*46d0*/  ATOMS.OR RZ, [UR4+0x14], R2 ;  /* 0x00001402ffff798c */ /* 0x0003e8000b000004 */
[----:B------:R1:W-:Y:S04]  /*46e0*/  ATOMS.OR RZ, [UR4+0x18], R0 ;  /* 0x00001800ffff798c */ /* 0x0003e8000b000004 */
[----:B------:R1:W-:Y:S01]  /*46f0*/  STS [UR37+0x380], R3 ;  /* 0x00038003ff007988 */ /* 0x0003e20008000825 */
[----:B------:R-:W-:Y:S05]  /*4700*/  BRA `(.L_x_90) ;  /* 0x0000000000107947 */ /* 0x000fea0003800000 */
.L_x_89:
[----:B------:R-:W-:Y:S02]  /*4710*/  MOV R0, 0xffffffff ;  /* 0xffffffff00007802 */ /* 0x000fe40000000f00 */
[----:B------:R-:W-:-:S03]  /*4720*/  MOV R2, 0x4750 ;  /* 0x0000475000027802 */ /* 0x000fc60000000f00 */
[----:B------:R1:W-:Y:S04]  /*4730*/  STS [UR37+0x380], R0 ;  /* 0x00038000ff007988 */ /* 0x0003e80008000825 */
[----:B-1-3-5:R-:W-:Y:S05]  /*4740*/  CALL.REL.NOINC `($__internal_1_$__cuda_sm10x_tcgen05_guardrail_trap_phase_invalid_during_alloc) ;  /* 0x00000048009c7944 */ /* 0x02afea0003c00000 */
.L_x_90:
[----:B------:R-:W-:Y:S05]  /*4750*/  WARPSYNC.ALL ;  /* 0x0000000000007948 */ /* 0x000fea0003800000 */
[----:B------:R-:W2:Y:S01]  /*4760*/  S2UR UR6, SR_CgaCtaId ;  /* 0x00000000000679c3 */ /* 0x000ea20000008800 */
[----:B------:R-:W-:Y:S01]  /*4770*/  UMOV UR4, 0x400 ;  /* 0x0000040000047882 */ /* 0x000fe20000000000 */
[----:B------:R-:W-:-:S06]  /*4780*/  NOP ;  /* 0x0000000000007918 */ /* 0x000fcc0000000000 */
[----:B------:R-:W-:Y:S06]  /*4790*/  BAR.ARV 0x6, 0xa0 ;  /* 0x0182800000007b1d */ /* 0x000fec0000002000 */
[----:B------:R-:W4:Y:S01]  /*47a0*/  LDCU UR7, c[0x0][0x38c] ;  /* 0x00007180ff0777ac */ /* 0x000f220008000800 */
[----:B------:R-:W-:Y:S01]  /*47b0*/  IMAD.MOV.U32 R11, RZ, RZ, 0x1 ;  /* 0x00000001ff0b7424 */ /* 0x000fe200078e00ff */
[----:B------:R-:W-:Y:S01]  /*47c0*/  CS2R R8, SRZ ;  /* 0x0000000000087805 */ /* 0x000fe2000001ff00 */
[----:B------:R-:W-:Y:S01]  /*47d0*/  IMAD.MOV.U32 R10, RZ, RZ, RZ ;  /* 0x000000ffff0a7224 */ /* 0x000fe200078e00ff */
[----:B------:R-:W-:Y:S01]  /*47e0*/  UMOV UR18, URZ ;  /* 0x000000ff00127c82 */ /* 0x000fe20008000000 */
[----:B------:R-:W-:Y:S01]  /*47f0*/  UMOV UR17, URZ ;  /* 0x000000ff00117c82 */ /* 0x000fe20008000000 */
[----:B------:R-:W-:Y:S01]  /*4800*/  UMOV UR20, 0x0 ;  /* 0x0000000000147882 */ /* 0x000fe20000000000 */
[----:B------:R-:W-:Y:S01]  /*4810*/  UMOV UR21, 0x80804a0 ;  /* 0x080804a000157882 */ /* 0x000fe20000000000 */
[----:B--2---:R-:W-:Y:S01]  /*4820*/  ULEA UR6, UR6, UR4, 0x18 ;  /* 0x0000000406067291 */ /* 0x004fe2000f8ec0ff */
[----:B------:R-:W2:Y:S03]  /*4830*/  LDCU UR4, c[0x0][0x38c] ;  /* 0x00007180ff0477ac */ /* 0x000ea60008000800 */
[----:B------:R-:W-:-:S02]  /*4840*/  UIADD3 UR11, UPT, UPT, UR6, 0x2500, URZ ;  /* 0x00002500060b7890 */ /* 0x000fc4000fffe0ff */
[----:B----4-:R-:W-:-:S03]  /*4850*/  UIADD3 UR7, UPT, UPT, UR7, 0x1f, URZ ;  /* 0x0000001f07077890 */ /* 0x010fc6000fffe0ff */
[----:B-1----:R-:W1:Y:S01]  /*4860*/  LDS R0, [UR6+0x380] ;  /* 0x00038006ff007984 */ /* 0x002e620008000800 */
[----:B------:R-:W-:Y:S02]  /*4870*/  UIADD3 UR12, UPT, UPT, UR6, 0x2d500, URZ ;  /* 0x0002d500060c7890 */ /* 0x000fe4000fffe0ff */
[----:B------:R-:W-:Y:S02]  /*4880*/  USHF.R.S32.HI UR5, URZ, 0x1f, UR7 ;  /* 0x0000001fff057899 */ /* 0x000fe40008011407 */
[----:B------:R-:W-:Y:S02]  /*4890*/  USHF.R.U32.HI UR11, URZ, 0x4, UR11 ;  /* 0x00000004ff0b7899 */ /* 0x000fe4000801160b */
[----:B------:R-:W-:Y:S02]  /*48a0*/  ULEA.HI UR5, UR5, UR7, URZ, 0x5 ;  /* 0x0000000705057291 */ /* 0x000fe4000f8f28ff */
[----:B------:R-:W-:Y:S02]  /*48b0*/  USHF.R.U32.HI UR12, URZ, 0x4, UR12 ;  /* 0x00000004ff0c7899 */ /* 0x000fe4000801160c */
[----:B------:R-:W-:-:S02]  /*48c0*/  USHF.R.S32.HI UR5, URZ, 0x5, UR5 ;  /* 0x00000005ff057899 */ /* 0x000fc40008011405 */
[----:B------:R-:W-:Y:S02]  /*48d0*/  ULOP3.LUT UR11, UR11, 0x3fff, URZ, 0xc0, !UPT ;  /* 0x00003fff0b0b7892 */ /* 0x000fe4000f8ec0ff */
[----:B------:R-:W-:Y:S02]  /*48e0*/  UISETP.LT.AND UP0, UPT, UR5, 0x1, UPT ;  /* 0x000000010500788c */ /* 0x000fe4000bf01270 */
[----:B------:R-:W-:Y:S02]  /*48f0*/  ULOP3.LUT UR12, UR12, 0x3fff, URZ, 0xc0, !UPT ;  /* 0x00003fff0c0c7892 */ /* 0x000fe4000f8ec0ff */
[----:B------:R-:W-:Y:S02]  /*4900*/  USEL UR10, UR5, 0x1, !UP0 ;  /* 0x00000001050a7887 */ /* 0x000fe4000c000000 */
[----:B------:R-:W-:Y:S02]  /*4910*/  ULOP3.LUT UR11, UR11, 0x10000, URZ, 0xfc, !UPT ;  /* 0x000100000b0b7892 */ /* 0x000fe4000f8efcff */
[----:B------:R-:W-:-:S02]  /*4920*/  ULOP3.LUT UR12, UR12, 0x10000, URZ, 0xfc, !UPT ;  /* 0x000100000c0c7892 */ /* 0x000fc4000f8efcff */
[----:B------:R-:W-:Y:S02]  /*4930*/  UIADD3 UR10, UPT, UPT, -UR10, URZ, URZ ;  /* 0x000000ff0a0a7290 */ /* 0x000fe4000fffe1ff */
[----:B--2---:R-:W-:Y:S01]  /*4940*/  UISETP.GE.AND UP3, UPT, UR4, 0x1, UPT ;  /* 0x000000010400788c */ /* 0x004fe2000bf66270 */
[----:B-1----:R-:W-:-:S15]  /*4950*/  R2UR UR19, R0 ;  /* 0x00000000001372ca */ /* 0x002fde00000e0000 */
.L_x_99:
[----:B------:R-:W-:Y:S02]  /*4960*/  LEA R0, R10, UR6, 0x3 ;  /* 0x000000060a007c11 */ /* 0x000fe4000f8e18ff */
[----:B------:R-:W-:Y:S02]  /*4970*/  SHF.L.U32 R5, R9, 0x1f, RZ ;  /* 0x0000001f09057819 */ /* 0x000fe400000006ff */
[----:B------:R-:W-:Y:S01]  /*4980*/  PLOP3.LUT P0, PT, PT, PT, UP3, 0x80, 0x8 ;  /* 0x000000000008781c */ /* 0x000fe20003f0f038 */
[----:B------:R-:W-:Y:S01]  /*4990*/  VIADD R3, R0, 0x2e0 ;  /* 0x000002e000037836 */ /* 0x000fe20000000000 */
[----:B-1----:R-:W1:Y:S02]  /*49a0*/  SYNCS.PHASECHK.TRANS64.TRYWAIT P1, [R0+URZ+0x2d0], R5 ;  /* 0x0002d005000075a7 */ /* 0x002e6400080211ff */
[----:B-1--4-:R-:W-:Y:S09]  /*49b0*/  @!P1 BRA `(.L_x_93) ;  /* 0x0000004000cc9947 */ /* 0x012ff20003800000 */
.L_x_228:
[----:B------:R-:W-:Y:S01]  /*49c0*/  LEA R4, R10, UR6, 0x4 ;  /* 0x000000060a047c11 */ /* 0x000fe2000f8e20ff */
[----:B------:R-:W-:Y:S01]  /*49d0*/  @UP3 ULEA UR4, UR17, UR6, 0x3 ;  /* 0x0000000611043291 */ /* 0x000fe2000f8e18ff */
[----:B------:R-:W-:Y:S01]  /*49e0*/  PLOP3.LUT P2, PT, PT, PT, PT, 0x80, 0x8 ;  /* 0x000000000008781c */ /* 0x000fe20003f4f070 */
[----:B------:R-:W-:Y:S01]  /*49f0*/  ULEA UR9, UR18, UR6, 0x3 ;  /* 0x0000000612097291 */ /* 0x000fe2000f8e18ff */
[----:B------:R-:W-:Y:S02]  /*4a00*/  PRMT R3, RZ, 0x654, R3 ;  /* 0x00000654ff037816 */ /* 0x000fe40000000003 */
[----:B-1----:R-:W1:Y:S01]  /*4a10*/  LDS.128 R4, [R4+0x360] ;  /* 0x0003600004047984 */ /* 0x002e620000000c00 */
[----:B------:R-:W-:Y:S02]  /*4a20*/  @P0 SHF.L.U32 R2, R8, 0x1f, RZ ;  /* 0x0000001f08020819 */ /* 0x000fe400000006ff */
[----:B------:R-:W-:Y:S01]  /*4a30*/  SHF.L.U32 R0, R11, 0x1f, RZ ;  /* 0x0000001f0b007819 */ /* 0x000fe200000006ff */
[----:B------:R-:W-:Y:S01]  /*4a40*/  @!PT LDS RZ, [RZ] ;  /* 0x00000000fffff984 */ /* 0x000fe20000000800 */
[----:B------:R-:W-:Y:S01]  /*4a50*/  @!PT LDS RZ, [RZ] ;  /* 0x00000000fffff984 */ /* 0x000fe20000000800 */
[----:B------:R-:W-:Y:S01]  /*4a60*/  @!PT LDS RZ, [RZ] ;  /* 0x00000000fffff984 */ /* 0x000fe20000000800 */
[----:B------:R-:W-:Y:S01]  /*4a70*/  @!PT LDS RZ, [RZ] ;  /* 0x00000000fffff984 */ /* 0x000fe20000000800 */
[----:B------:R2:W-:Y:S06]  /*4a80*/  MEMBAR.ALL.CTA ;  /* 0x0000000000007992 */ /* 0x0005ec0000008000 */
[----:B--2---:R-:W2:Y:S02]  /*4a90*/  FENCE.VIEW.ASYNC.S ;  /* 0x00000000000073c6 */ /* 0x004ea40000000000 */
[----:B--2---:R2:W-:Y:S01]  /*4aa0*/  SYNCS.ARRIVE.TRANS64.RED.A1T0 RZ, [R3+URZ], RZ ;  /* 0x000000ff03ff79a7 */ /* 0x0045e200081004ff */
[----:B------:R2:W4:Y:S01]  /*4ab0*/  @P0 SYNCS.PHASECHK.TRANS64.TRYWAIT P2, [UR4], R2 ;  /* 0x00000002ff0005a7 */ /* 0x0005220008041104 */
[----:B-1----:R-:W-:Y:S01]  /*4ac0*/  LOP3.LUT P1, RZ, R6, 0x1, RZ, 0xc0, !PT ;  /* 0x0000000106ff7812 */ /* 0x002fe2000782c0ff */
[----:B------:R-:W1:Y:S02]  /*4ad0*/  SYNCS.PHASECHK.TRANS64.TRYWAIT P0, [UR9+0x310], R0 ;  /* 0x00031000ff0075a7 */ /* 0x000e640008001109 */
[----:B-12-4-:R-:W-:Y:S10]  /*4ae0*/  @!P0 BRA `(.L_x_94) ;  /* 0x0000004000948947 */ /* 0x016ff40003800000 */
.L_x_230:
[----:B------:R-:W-:Y:S01]  /*4af0*/  IADD3 R10, PT, PT, R10, 0x1, RZ ;  /* 0x000000010a0a7810 */ /* 0x000fe20007ffe0ff */
[----:B------:R-:W-:Y:S06]  /*4b00*/  BRA.U !UP3, `(.L_x_95) ;  /* 0x000000010b887547 */ /* 0x000fec000b800000 */
[----:B------:R-:W-:Y:S02]  /*4b10*/  ULEA UR8, UR18, UR19, 0x5 ;  /* 0x0000001312087291 */ /* 0x000fe4000f8e28ff */
[----:B------:R-:W-:Y:S01]  /*4b20*/  UPLOP3.LUT UP4, UPT, UPT, UPT, UPT, 0x40, 0x4 ;  /* 0x000000000004789c */ /* 0x000fe20003f8e870 */
[----:B------:R-:W-:Y:S01]  /*4b30*/  UMOV UR16, UR10 ;  /* 0x0000000a00107c82 */ /* 0x000fe20008000000 */
[----:B------:R-:W-:Y:S01]  /*4b40*/  UMOV UR15, UR5 ;  /* 0x00000005000f7c82 */ /* 0x000fe20008000000 */
[----:B------:R-:W-:-:S08]  /*4b50*/  UMOV UR14, UR17 ;  /* 0x00000011000e7c82 */ /* 0x000fd00008000000 */
.L_x_98:
[----:B------:R-:W-:Y:S02]  /*4b60*/  UIADD3 UR16, UPT, UPT, UR16, 0x1, URZ ;  /* 0x0000000110107890 */ /* 0x000fe4000fffe0ff */
[----:B--2---:R-:W-:Y:S02]  /*4b70*/  ULEA UR7, UR14, UR6, 0x3 ;  /* 0x000000060e077291 */ /* 0x004fe4000f8e18ff */
[----:B------:R-:W-:Y:S01]  /*4b80*/  UISETP.NE.AND UP0, UPT, UR16, URZ, UPT ;  /* 0x000000ff1000728c */ /* 0x000fe2000bf05270 */
[----:B----4-:R-:W-:Y:S10]  /*4b90*/  @P2 BRA `(.L_x_96) ;  /* 0x00000000000c2947 */ /* 0x010ff40003800000 */
[----:B-1----:R-:W-:Y:S04]  /*4ba0*/  SHF.L.U32 R3, R8, 0x1f, RZ ;  /* 0x0000001f08037819 */ /* 0x002fe800000006ff */
[----:B------:R-:W1:Y:S02]  /*4bb0*/  SYNCS.PHASECHK.TRANS64.TRYWAIT P0, [UR7], R3 ;  /* 0x00000003ff0075a7 */ /* 0x000e640008001107 */
[----:B-1----:R-:W-:Y:S05]  /*4bc0*/  @!P0 BRA `(.L_x_97) ;  /* 0x0000004000748947 */ /* 0x002fea0003800000 */
.L_x_96:
[----:B------:R-:W-:Y:S01]  /*4bd0*/  UISETP.NE.AND UP1, UPT, UR15, 0x1, UPT ;  /* 0x000000010f00788c */ /* 0x000fe2000bf25270 */
[----:B------:R-:W-:Y:S01]  /*4be0*/  PLOP3.LUT P2, PT, PT, PT, PT, 0x80, 0x8 ;  /* 0x000000000008781c */ /* 0x000fe20003f4f070 */
[----:B------:R-:W-:Y:S02]  /*4bf0*/  UIADD3 UR17, UPT, UPT, UR14, 0x1, URZ ;  /* 0x000000010e117890 */ /* 0x000fe4000fffe0ff */
[----:B------:R-:W-:Y:S02]  /*4c00*/  ULEA UR22, UR14, UR12, 0x6 ;  /* 0x0000000c0e167291 */ /* 0x000fe4000f8e30ff */
[----:B------:R-:W-:Y:S01]  /*4c10*/  UISETP.NE.AND UP2, UPT, UR17, 0x2b, UPT ;  /* 0x0000002b1100788c */ /* 0x000fe2000bf45270 */
[----:B------:R-:W-:Y:S01]  /*4c20*/  PLOP3.LUT P0, PT, PT, PT, UP1, 0x80, 0x8 ;  /* 0x000000000008781c */ /* 0x000fe20003f0f018 */
[----:B------:R-:W-:Y:S02]  /*4c30*/  ULEA UR24, UR14, UR11, 0x8 ;  /* 0x0000000b0e187291 */ /* 0x000fe4000f8e40ff */
[----:B------:R-:W-:Y:S02]  /*4c40*/  USEL UR13, URZ, 0x1, UP2 ;  /* 0x00000001ff0d7887 */ /* 0x000fe40009000000 */
[----:B------:R-:W-:Y:S02]  /*4c50*/  USEL UR17, UR17, URZ, UP2 ;  /* 0x000000ff11117287 */ /* 0x000fe40009000000 */
[----:B------:R-:W-:Y:S02]  /*4c60*/  UIADD3 UR7, UPT, UPT, UR7, 0x158, URZ ;  /* 0x0000015807077890 */ /* 0x000fe4000fffe0ff */
[----:B------:R-:W-:Y:S01]  /*4c70*/  @UP1 ULEA UR4, UR17, UR6, 0x3 ;  /* 0x0000000611041291 */ /* 0x000fe2000f8e18ff */
[----:B------:R-:W-:Y:S01]  /*4c80*/  LOP3.LUT R8, R8, UR13, RZ, 0x3c, !PT ;  /* 0x0000000d08087c12 */ /* 0x000fe2000f8e3cff */
[----:B------:R-:W-:Y:S01]  /*4c90*/  UMOV UR23, 0xc0004010 ;  /* 0xc000401000177882 */ /* 0x000fe20000000000 */
[----:B------:R-:W-:Y:S01]  /*4ca0*/  UMOV UR25, 0xc0004010 ;  /* 0xc000401000197882 */ /* 0x000fe20000000000 */
[----:B------:R-:W-:Y:S01]  /*4cb0*/  UIADD3 UR15, UPT, UPT, UR15, -0x1, URZ ;  /* 0xffffffff0f0f7890 */ /* 0x000fe2000fffe0ff */
[----:B-1----:R-:W-:Y:S01]  /*4cc0*/  @P0 SHF.L.U32 R0, R8, 0x1f, RZ ;  /* 0x0000001f08000819 */ /* 0x002fe200000006ff */
[----:B------:R-:W-:Y:S03]  /*4cd0*/  UMOV UR14, UR17 ;  /* 0x00000011000e7c82 */ /* 0x000fe60008000000 */
[----:B------:R2:W4:Y:S01]  /*4ce0*/  @P0 SYNCS.PHASECHK.TRANS64.TRYWAIT P2, [UR4], R0 ;  /* 0x00000000ff0005a7 */ /* 0x0005220008041104 */
[----:B------:R2:W-:Y:S01]  /*4cf0*/  UTCIMMA gdesc[UR24], gdesc[UR22], tmem[UR8], tmem[UR20], idesc[UR21], UP4 ;  /* 0x00ff1416180075ea */ /* 0x0005e2000a000108 */
[----:B------:R-:W-:Y:S01]  /*4d00*/  UPLOP3.LUT UP4, UPT, UPT, UPT, UPT, 0x80, 0x8 ;  /* 0x000000000008789c */ /* 0x000fe20003f8f070 */
[----:B------:R2:W-:Y:S01]  /*4d10*/  UTCBAR [UR7], URZ ;  /* 0x000000ff070073e9 */ /* 0x0005e200080000ff */
[----:B------:R-:W-:Y:S09]  /*4d20*/  BRA.U UP0, `(.L_x_98) ;  /* 0xfffffffd008c7547 */ /* 0x000ff2000b83ffff */
.L_x_95:
[----:B------:R-:W-:Y:S01]  /*4d30*/  UIADD3 UR18, UPT, UPT, UR18, 0x1, URZ ;  /* 0x0000000112127890 */ /* 0x000fe2000fffe0ff */
[C---:B------:R-:W-:Y:S01]  /*4d40*/  ISETP.NE.AND P0, PT, R10.reuse, 0x2, PT ;  /* 0x000000020a00780c */ /* 0x040fe20003f05270 */
[----:B------:R-:W-:Y:S02]  /*4d50*/  UIADD3 UR9, UPT, UPT, UR9, 0x2f0, URZ ;  /* 0x000002f009097890 */ /* 0x000fe4000fffe0ff */
[----:B------:R-:W-:Y:S01]  /*4d60*/  UISETP.NE.AND UP0, UPT, UR18, 0x4, UPT ;  /* 0x000000041200788c */ /* 0x000fe2000bf05270 */
[----:B-12---:R-:W-:Y:S02]  /*4d70*/  SEL R0, RZ, 0x1, P0 ;  /* 0x00000001ff007807 */ /* 0x006fe40000000000 */
[----:B------:R-:W-:Y:S01]  /*4d80*/  SEL R10, R10, RZ, P0 ;  /* 0x000000ff0a0a7207 */ /* 0x000fe20000000000 */
[----:B------:R-:W-:Y:S01]  /*4d90*/  USEL UR4, URZ, 0x1, UP0 ;  /* 0x00000001ff047887 */ /* 0x000fe20008000000 */
[----:B------:R-:W-:Y:S01]  /*4da0*/  LOP3.LUT R9, R9, R0, RZ, 0x3c, !PT ;  /* 0x0000000009097212 */ /* 0x000fe200078e3cff */
[----:B------:R-:W-:Y:S01]  /*4db0*/  USEL UR18, UR18, URZ, UP0 ;  /* 0x000000ff12127287 */ /* 0x000fe20008000000 */
[----:B------:R1:W-:Y:S03]  /*4dc0*/  UTCBAR [UR9], URZ ;  /* 0x000000ff090073e9 */ /* 0x0003e600080000ff */
[----:B------:R-:W-:Y:S01]  /*4dd0*/  LOP3.LUT R11, R11, UR4, RZ, 0x3c, !PT ;  /* 0x000000040b0b7c12 */ /* 0x000fe2000f8e3cff */
[----:B------:R-:W-:Y:S07]  /*4de0*/  @P1 BRA `(.L_x_99) ;  /* 0xfffffff800dc1947 */ /* 0x000fee000383ffff */
[----:B------:R-:W2:Y:S01]  /*4df0*/  S2UR UR4, SR_CgaCtaId ;  /* 0x00000000000479c3 */ /* 0x000ea20000008800 */
[----:B------:R-:W-:Y:S01]  /*4e00*/  ELECT P0, URZ, PT ;  /* 0x0000000000ff782f */ /* 0x000fe20003800000 */
[----:B------:R-:W-:Y:S01]  /*4e10*/  IMAD.MOV.U32 R0, RZ, RZ, 0x1 ;  /* 0x00000001ff007424 */ /* 0x000fe200078e00ff */
[----:B------:R-:W-:Y:S01]  /*4e20*/  UIADD3 UR6, UPT, UPT, UR6, 0x310, URZ ;  /* 0x0000031006067890 */ /* 0x000fe2000fffe0ff */
[----:B------:R-:W-:Y:S01]  /*4e30*/  SHF.L.U32 R3, R11, 0x1f, RZ ;  /* 0x0000001f0b037819 */ /* 0x000fe200000006ff */
[----:B------:R-:W-:-:S03]  /*4e40*/  UMOV UR5, 0x40 ;  /* 0x0000004000057882 */ /* 0x000fc60000000000 */
[----:B------:R-:W-:Y:S01]  /*4e50*/  UVIRTCOUNT.DEALLOC.SMPOOL 0x80 ;  /* 0x000000800000784c */ /* 0x000fe20000000000 */
[----:B--2---:R-:W-:Y:S02]  /*4e60*/  ULEA UR4, UR4, UR5, 0x18 ;  /* 0x0000000504047291 */ /* 0x004fe4000f8ec0ff */
[----:B------:R-:W-:-:S07]  /*4e70*/  ULEA UR5, UR18, UR6, 0x3 ;  /* 0x0000000612057291 */ /* 0x000fce000f8e18ff */
[----:B------:R2:W-:Y:S02]  /*4e80*/  @P0 STS.U8 [UR4+0x1c], R0 ;  /* 0x00001c00ff000988 */ /* 0x0005e40008000004 */
[----:B------:R-:W3:Y:S02]  /*4e90*/  SYNCS.PHASECHK.TRANS64.TRYWAIT P0, [UR5], R3 ;  /* 0x00000003ff0075a7 */ /* 0x000ee40008001105 */
[----:B--23--:R-:W-:Y:S05]  /*4ea0*/  @!P0 BRA `(.L_x_100) ;  /* 0x0000003c00d48947 */ /* 0x00cfea0003800000 */
.L_x_233:
[----:B------:R-:W-:-:S04]  /*4eb0*/  UIADD3 UR7, UPT, UPT, UR18, 0x1, URZ ;  /* 0x0000000112077890 */ /* 0x000fc8000fffe0ff */
[----:B------:R-:W-:-:S04]  /*4ec0*/  UISETP.NE.AND UP0, UPT, UR7, 0x4, UPT ;  /* 0x000000040700788c */ /* 0x000fc8000bf05270 */
[----:B------:R-:W-:Y:S02]  /*4ed0*/  USEL UR8, URZ, 0x1, UP0 ;  /* 0x00000001ff087887 */ /* 0x000fe40008000000 */
[----:B------:R-:W-:-:S04]  /*4ee0*/  USEL UR7, UR7, URZ, UP0 ;  /* 0x000000ff07077287 */ /* 0x000fc80008000000 */
[----:B------:R-:W-:Y:S01]  /*4ef0*/  ULEA UR5, UR7, UR6, 0x3 ;  /* 0x0000000607057291 */ /* 0x000fe2000f8e18ff */
[----:B------:R-:W-:-:S04]  /*4f00*/  LOP3.LUT R2, R11, UR8, RZ, 0x3c, !PT ;  /* 0x000000080b027c12 */ /* 0x000fc8000f8e3cff */
[----:B--2---:R-:W-:-:S04]  /*4f10*/  SHF.L.U32 R3, R2, 0x1f, RZ ;  /* 0x0000001f02037819 */ /* 0x004fc800000006ff */
[----:B------:R-:W2:Y:S02]  /*4f20*/  SYNCS.PHASECHK.TRANS64.TRYWAIT P0, [UR5], R3 ;  /* 0x00000003ff0075a7 */ /* 0x000ea40008001105 */
[----:B--2---:R-:W-:Y:S05]  /*4f30*/  @!P0 BRA `(.L_x_101) ;  /* 0x0000003c00c88947 */ /* 0x004fea0003800000 */
.L_x_235:
        /* <DEDUP_REMOVED lines=9> */
.L_x_237:
[----:B------:R-:W-:-:S04]  /*4fd0*/  UIADD3 UR7, UPT, UPT, UR7, 0x1, URZ ;  /* 0x0000000107077890 */ /* 0x000fc8000fffe0ff */
[----:B------:R-:W-:-:S04]  /*4fe0*/  UISETP.NE.AND UP0, UPT, UR7, 0x4, UPT ;  /* 0x000000040700788c */ /* 0x000fc8000bf05270 */
[----:B------:R-:W-:Y:S02]  /*4ff0*/  USEL UR5, URZ, 0x1, UP0 ;  /* 0x00000001ff057887 */ /* 0x000fe40008000000 */
[----:B------:R-:W-:-:S04]  /*5000*/  USEL UR7, UR7, URZ, UP0 ;  /* 0x000000ff07077287 */ /* 0x000fc80008000000 */
[----:B------:R-:W-:Y:S01]  /*5010*/  ULEA UR7, UR7, UR6, 0x3 ;  /* 0x0000000607077291 */ /* 0x000fe2000f8e18ff */
[----:B--2---:R-:W-:-:S04]  /*5020*/  LOP3.LUT R3, R2, UR5, RZ, 0x3c, !PT ;  /* 0x0000000502037c12 */ /* 0x004fc8000f8e3cff */
[----:B------:R-:W-:-:S04]  /*5030*/  SHF.L.U32 R3, R3, 0x1f, RZ ;  /* 0x0000001f03037819 */ /* 0x000fc800000006ff */
[----:B------:R-:W2:Y:S02]  /*5040*/  SYNCS.PHASECHK.TRANS64.TRYWAIT P0, [UR7], R3 ;  /* 0x00000003ff0075a7 */ /* 0x000ea40008001107 */
[----:B--2---:R-:W-:Y:S05]  /*5050*/  @!P0 BRA `(.L_x_103) ;  /* 0x0000003c00b08947 */ /* 0x004fea0003800000 */
.L_x_239:
[----:B------:R-:W-:Y:S01]  /*5060*/  NOP ;  /* 0x0000000000007918 */ /* 0x000fe20000000000 */
[----:B--2---:R-:W2:Y:S01]  /*5070*/  LDS R0, [UR4+0x14] ;  /* 0x00001404ff007984 */ /* 0x004ea20008000800 */
[----:B------:R-:W-:Y:S01]  /*5080*/  ULOP3.LUT UR6, UR19, 0xffff, URZ, 0xc0, !UPT ;  /* 0x0000ffff13067892 */ /* 0x000fe2000f8ec0ff */
[----:B------:R-:W-:Y:S01]  /*5090*/  UMOV UR8, 0xffff ;  /* 0x0000ffff00087882 */ /* 0x000fe20000000000 */
[----:B------:R-:W-:Y:S02]  /*50a0*/  UMOV UR5, 0x1 ;  /* 0x0000000100057882 */ /* 0x000fe40000000000 */
[----:B------:R-:W-:-:S04]  /*50b0*/  USHF.R.U32.HI UR6, URZ, 0x5, UR6 ;  /* 0x00000005ff067899 */ /* 0x000fc80008011606 */
[----:B------:R-:W-:Y:S02]  /*50c0*/  USHF.L.U32 UR8, UR8, UR6, URZ ;  /* 0x0000000608087299 */ /* 0x000fe400080006ff */
[----:B------:R-:W-:-:S04]  /*50d0*/  USHF.L.U32 UR5, UR5, UR6, URZ ;  /* 0x0000000605057299 */ /* 0x000fc800080006ff */
[----:B--2---:R-:W-:-:S04]  /*50e0*/  LOP3.LUT R0, R0, UR8, RZ, 0xc0, !PT ;  /* 0x0000000800007c12 */ /* 0x004fc8000f8ec0ff */
[----:B------:R-:W-:-:S13]  /*50f0*/  ISETP.NE.AND P0, PT, R0, UR8, PT ;  /* 0x0000000800007c0c */ /* 0x000fda000bf05270 */
[----:B------:R-:W-:Y:S05]  /*5100*/  @P0 BRA `(.L_x_104) ;  /* 0x0000000000580947 */ /* 0x000fea0003800000 */
[----:B------:R-:W2:Y:S02]  /*5110*/  LDS R0, [UR4+0x18] ;  /* 0x00001804ff007984 */ /* 0x000ea40008000800 */
[----:B--2---:R-:W-:-:S04]  /*5120*/  LOP3.LUT R0, R0, UR5, RZ, 0xc0, !PT ;  /* 0x0000000500007c12 */ /* 0x004fc8000f8ec0ff */
[----:B------:R-:W-:-:S13]  /*5130*/  ISETP.NE.AND P0, PT, R0, UR5, PT ;  /* 0x0000000500007c0c */ /* 0x000fda000bf05270 */
[----:B------:R-:W-:Y:S05]  /*5140*/  @P0 BRA `(.L_x_105) ;  /* 0x00000000003c0947 */ /* 0x000fea0003800000 */
[----:B------:R-:W2:Y:S01]  /*5150*/  S2R R2, SR_LANEID ;  /* 0x0000000000027919 */ /* 0x000ea20000000000 */
[----:B------:R-:W-:Y:S01]  /*5160*/  ULOP3.LUT UR8, URZ, UR8, URZ, 0x33, !UPT ;  /* 0x00000008ff087292 */ /* 0x000fe2000f8e33ff */
[----:B------:R-:W-:Y:S01]  /*5170*/  LOP3.LUT R4, RZ, UR5, RZ, 0x33, !PT ;  /* 0x00000005ff047c12 */ /* 0x000fe2000f8e33ff */
[----:B------:R-:W-:Y:S02]  /*5180*/  VOTEU.ANY UR7, UPT, PT ;  /* 0x0000000000077886 */ /* 0x000fe400038e0100 */
[----:B------:R-:W-:Y:S01]  /*5190*/  UFLO.U32 UR7, UR7 ;  /* 0x00000007000772bd */ /* 0x000fe200080e0000 */
[----:B------:R-:W3:Y:S01]  /*51a0*/  REDUX UR5, R4 ;  /* 0x00000000040573c4 */ /* 0x000ee20000000000 */
[----:B------:R-:W-:-:S06]  /*51b0*/  IMAD.U32 R0, RZ, RZ, UR8 ;  /* 0x00000008ff007e24 */ /* 0x000fcc000f8e00ff */
[----:B------:R1:W-:Y:S01]  /*51c0*/  UTCATOMSWS.AND URZ, UR8 ;  /* 0x0000000800ff79e3 */ /* 0x0003e20008000000 */
[----:B------:R-:W4:Y:S01]  /*51d0*/  REDUX UR6, R0 ;  /* 0x00000000000673c4 */ /* 0x000f220000000000 */
[----:B--2---:R-:W-:Y:S01]  /*51e0*/  ISETP.EQ.U32.AND P0, PT, R2, UR7, PT ;  /* 0x0000000702007c0c */ /* 0x004fe2000bf02070 */
[----:B---3--:R-:W-:Y:S01]  /*51f0*/  IMAD.U32 R2, RZ, RZ, UR5 ;  /* 0x00000005ff027e24 */ /* 0x008fe2000f8e00ff */
[----:B----4-:R-:W-:-:S11]  /*5200*/  MOV R3, UR6 ;  /* 0x0000000600037c02 */ /* 0x010fd60008000f00 */
[----:B------:R1:W-:Y:S04]  /*5210*/  @P0 ATOMS.AND RZ, [UR4+0x14], R3 ;  /* 0x00001403ffff098c */ /* 0x0003e8000a800004 */
[----:B------:R1:W-:Y:S01]  /*5220*/  @P0 ATOMS.AND RZ, [UR4+0x18], R2 ;  /* 0x00001802ffff098c */ /* 0x0003e2000a800004 */
[----:B------:R-:W-:Y:S05]  /*5230*/  BRA `(.L_x_106) ;  /* 0x0000000000147947 */ /* 0x000fea0003800000 */
.L_x_105:
[----:B------:R-:W-:Y:S02]  /*5240*/  MOV R2, 0x5260 ;  /* 0x0000526000027802 */ /* 0x000fe40000000f00 */
[----:B-1--45:R-:W-:Y:S05]  /*5250*/  CALL.REL.NOINC `($__internal_0_$__cuda_sm10x_tcgen05_guardrail_trap_col_being_dealloced_not_returned_by_alloc) ;  /* 0x0000003c00cc7944 */ /* 0x032fea0003c00000 */
[----:B------:R-:W-:Y:S05]  /*5260*/  BRA `(.L_x_106) ;  /* 0x0000000000087947 */ /* 0x000fea0003800000 */
.L_x_104:
[----:B------:R-:W-:Y:S02]  /*5270*/  MOV R2, 0x5290 ;  /* 0x0000529000027802 */ /* 0x000fe40000000f00 */
[----:B-1--45:R-:W-:Y:S05]  /*5280*/  CALL.REL.NOINC `($__internal_2_$__cuda_sm10x_tcgen05_guardrail_trap_unallocated_columns_being_dealloced) ;  /* 0x0000003c00d87944 */ /* 0x032fea0003c00000 */
.L_x_106:
[----:B------:R-:W-:Y:S01]  /*5290*/  NOP ;  /* 0x0000000000007918 */ /* 0x000fe20000000000 */
[----:B-1----:R-:W-:Y:S05]  /*52a0*/  EXIT ;  /* 0x000000000000794d */ /* 0x002fea0003800000 */
.L_x_88:
[----:B------:R-:W-:-:S09]  /*52b0*/  UISETP.NE.OR UP2, UPT, UR8, 0x3, !UP2 ;  /* 0x000000030800788c */ /* 0x000fd2000d745670 */
[----:B------:R-:W-:Y:S05]  /*52c0*/  BRA.U UP2, `(.L_x_107) ;  /* 0x0000000902c87547 */ /* 0x000fea000b800000 */
[----:B------:R-:W1:Y:S01]  /*52d0*/  LDCU.64 UR6, c[0x0][0x888] ;  /* 0x00011100ff0677ac */ /* 0x000e620008000a00 */
[----:B------:R-:W2:Y:S01]  /*52e0*/  LDC R0, c[0x0][0xb30] ;  /* 0x0002cc00ff007b82 */ /* 0x000ea20000000800 */
[----:B------:R-:W-:Y:S01]  /*52f0*/  IMAD.MOV.U32 R30, RZ, RZ, 0x1 ;  /* 0x00000001ff1e7424 */ /* 0x000fe200078e00ff */
[----:B------:R-:W-:Y:S01]  /*5300*/  CS2R R28, SRZ ;  /* 0x00000000001c7805 */ /* 0x000fe2000001ff00 */
[----:B------:R-:W4:Y:S01]  /*5310*/  LDCU.64 UR4, c[0x0][0x890] ;  /* 0x00011200ff0477ac */ /* 0x000f220008000a00 */
[----:B------:R-:W-:Y:S01]  /*5320*/  IMAD.MOV.U32 R25, RZ, RZ, 0x1000 ;  /* 0x00001000ff197424 */ /* 0x000fe200078e00ff */
[----:B------:R-:W-:-:S03]  /*5330*/  UMOV UR8, 0x400 ;  /* 0x0000040000087882 */ /* 0x000fc60000000000 */
[----:B------:R-:W3:Y:S01]  /*5340*/  LDC R19, c[0x0][0x370] ;  /* 0x0000dc00ff137b82 */ /* 0x000ee20000000800 */
[----:B------:R-:W-:-:S07]  /*5350*/  UPLOP3.LUT UP1, UPT, UPT, UPT, UPT, 0x40, 0x4 ;  /* 0x000000000004789c */ /* 0x000fce0003f2e870 */
[----:B------:R-:W3:Y:S01]  /*5360*/  LDC R2, c[0x0][0xb0c] ;  /* 0x0002c300ff027b82 */ /* 0x000ee20000000800 */
[----:B-1----:R-:W-:Y:S02]  /*5370*/  UISETP.NE.U32.AND UP2, UPT, UR6, URZ, UPT ;  /* 0x000000ff0600728c */ /* 0x002fe4000bf45070 */
[----:B------:R-:W-:Y:S02]  /*5380*/  ULEA UR6, UR37, UR8, 0x18 ;  /* 0x0000000825067291 */ /* 0x000fe4000f8ec0ff */
[----:B------:R-:W-:Y:S02]  /*5390*/  UISETP.NE.AND.EX UP2, UPT, UR7, URZ, UPT, UP2 ;  /* 0x000000ff0700728c */ /* 0x000fe4000bf45320 */
[----:B------:R-:W-:Y:S01]  /*53a0*/  UIADD3 UR7, UPT, UPT, UR6, 0x2b0, URZ ;  /* 0x000002b006077890 */ /* 0x000fe2000fffe0ff */
[----:B------:R-:W1:Y:S01]  /*53b0*/  LDC R18, c[0x0][0xb20] ;  /* 0x0002c800ff127b82 */ /* 0x000e620000000800 */
[----:B----4-:R-:W-:Y:S01]  /*53c0*/  UISETP.NE.U32.AND UP3, UPT, UR4, URZ, UPT ;  /* 0x000000ff0400728c */ /* 0x010fe2000bf65070 */
[----:B--2---:R-:W-:Y:S01]  /*53d0*/  ISETP.NE.AND P1, PT, R0, 0x1, PT ;  /* 0x000000010000780c */ /* 0x004fe20003f25270 */
[----:B------:R-:W-:-:S02]  /*53e0*/  UPRMT UR37, UR37, 0x654, UR7 ;  /* 0x0000065425257896 */ /* 0x000fc40008000007 */
[----:B------:R-:W-:-:S03]  /*53f0*/  UISETP.NE.AND.EX UP3, UPT, UR5, URZ, UPT, UP3 ;  /* 0x000000ff0500728c */ /* 0x000fc6000bf65330 */
[----:B------:R-:W2:Y:S08]  /*5400*/  LDC.64 R32, c[0x0][0x348] ;  /* 0x0000d200ff207b82 */ /* 0x000eb00000000a00 */
[----:B------:R-:W4:Y:S08]  /*5410*/  LDC.64 R16, c[0x0][0xb10] ;  /* 0x0002c400ff107b82 */ /* 0x000f300000000a00 */
[----:B------:R-:W1:Y:S08]  /*5420*/  LDC.64 R6, c[0x0][0xb18] ;  /* 0x0002c600ff067b82 */ /* 0x000e700000000a00 */
[----:B------:R-:W1:Y:S08]  /*5430*/  LDC.64 R4, c[0x0][0xb28] ;  /* 0x0002ca00ff047b82 */ /* 0x000e700000000a00 */
[----:B---3--:R-:W1:Y:S02]  /*5440*/  LDC R24, c[0x0][0x374] ;  /* 0x0000dd00ff187b82 */ /* 0x008e640000000800 */
.L_x_115:
[C---:B------:R-:W-:Y:S02]  /*5450*/  LEA R0, R29.reuse, UR6, 0x3 ;  /* 0x000000061d007c11 */ /* 0x040fe4000f8e18ff */
[----:B------:R-:W-:Y:S02]  /*5460*/  SHF.L.U32 R3, R28, 0x1f, RZ ;  /* 0x0000001f1c037819 */ /* 0x000fe400000006ff */
[----:B------:R-:W-:Y:S02]  /*5470*/  LEA R20, R29, UR6, 0x4 ;  /* 0x000000061d147c11 */ /* 0x000fe4000f8e20ff */
[----:B---3--:R-:W3:Y:S02]  /*5480*/  SYNCS.PHASECHK.TRANS64.TRYWAIT P0, [R0+URZ+0x2d0], R3 ;  /* 0x0002d003000075a7 */ /* 0x008ee400080011ff */
[----:B---3--:R-:W-:Y:S05]  /*5490*/  @!P0 BRA `(.L_x_108) ;  /* 0x0000003800b88947 */ /* 0x008fea0003800000 */
.L_x_240:
[----:B------:R-:W-:Y:S01]  /*54a0*/  ISETP.GE.AND P0, PT, R40, 0x1, PT ;  /* 0x000000012800780c */ /* 0x000fe20003f06270 */
[----:B------:R-:W1:Y:S01]  /*54b0*/  LDS.128 R20, [R20+0x360] ;  /* 0x0003600014147984 */ /* 0x000e620000000c00 */
[----:B------:R-:W-:Y:S01]  /*54c0*/  ISETP.NE.U32.AND P4, PT, RZ, UR4, PT ;  /* 0x00000004ff007c0c */ /* 0x000fe2000bf85070 */
[----:B---3--:R-:W-:Y:S01]  /*54d0*/  VIADD R0, R0, 0x2e0 ;  /* 0x000002e000007836 */ /* 0x008fe20000000000 */
[----:B------:R-:W-:Y:S02]  /*54e0*/  SHF.L.U32 R26, R30, 0x1f, RZ ;  /* 0x0000001f1e1a7819 */ /* 0x000fe400000006ff */
[----:B------:R-:W-:Y:S02]  /*54f0*/  ISETP.NE.AND.EX P4, PT, RZ, UR5, PT, P4 ;  /* 0x00000005ff007c0c */ /* 0x000fe4000bf85340 */
[----:B------:R-:W-:Y:S01]  /*5500*/  PRMT R0, RZ, 0x654, R0 ;  /* 0x00000654ff007816 */ /* 0x000fe20000000000 */
[----:B------:R-:W-:Y:S01]  /*5510*/  @!PT LDS RZ, [RZ] ;  /* 0x00000000fffff984 */ /* 0x000fe20000000800 */
[----:B------:R-:W-:Y:S01]  /*5520*/  @!PT LDS RZ, [RZ] ;  /* 0x00000000fffff984 */ /* 0x000fe20000000800 */
[----:B------:R-:W-:Y:S01]  /*5530*/  @!PT LDS RZ, [RZ] ;  /* 0x00000000fffff984 */ /* 0x000fe20000000800 */
[----:B------:R-:W-:Y:S01]  /*5540*/  @!PT LDS RZ, [RZ] ;  /* 0x00000000fffff984 */ /* 0x000fe20000000800 */
[----:B------:R3:W-:Y:S06]  /*5550*/  MEMBAR.ALL.CTA ;  /* 0x0000000000007992 */ /* 0x0007ec0000008000 */
[----:B---3--:R-:W3:Y:S02]  /*5560*/  FENCE.VIEW.ASYNC.S ;  /* 0x00000000000073c6 */ /* 0x008ee40000000000 */
[----:B---3--:R3:W-:Y:S01]  /*5570*/  SYNCS.ARRIVE.TRANS64.RED.A1T0 RZ, [R0+URZ], RZ ;  /* 0x000000ff00ff79a7 */ /* 0x0087e200081004ff */
[----:B-1----:R-:W-:Y:S11]  /*5580*/  LOP3.LUT P3, RZ, R22, 0x1, RZ, 0xc0, !PT ;  /* 0x0000000116ff7812 */ /* 0x002ff6000786c0ff */
[----:B------:R-:W-:Y:S02]  /*5590*/  @!UPT UIADD3 URZ, UPT, UPT, URZ, URZ, URZ ;  /* 0x000000fffffff290 */ /* 0x000fe4000fffe0ff */
[----:B------:R-:W-:Y:S02]  /*55a0*/  @P3 MOV R13, R20 ;  /* 0x00000014000d3202 */ /* 0x000fe40000000f00 */
[----:B------:R-:W-:Y:S01]  /*55b0*/  @P3 LOP3.LUT R8, R21, 0xffff, RZ, 0xc0, !PT ;  /* 0x0000ffff15083812 */ /* 0x000fe200078ec0ff */
[----:B---3--:R-:W-:Y:S06]  /*55c0*/  @!P0 BRA `(.L_x_109) ;  /* 0x0000000000a48947 */ /* 0x008fec0003800000 */
[----:B------:R-:W-:Y:S01]  /*55d0*/  IMAD.HI.U32 R31, R24, R7, RZ ;  /* 0x00000007181f7227 */ /* 0x000fe200078e00ff */
[----:B------:R-:W-:Y:S02]  /*55e0*/  ISETP.NE.AND P0, PT, R6, 0x1, PT ;  /* 0x000000010600780c */ /* 0x000fe40003f05270 */
[----:B------:R-:W-:Y:S01]  /*55f0*/  ISETP.NE.AND P2, PT, R40, 0x1, PT ;  /* 0x000000012800780c */ /* 0x000fe20003f45270 */
[----:B----4-:R-:W-:Y:S01]  /*5600*/  IMAD.HI.U32 R34, R19, R16, RZ ;  /* 0x0000001013227227 */ /* 0x010fe200078e00ff */
[----:B------:R-:W-:Y:S02]  /*5610*/  SHF.R.U32.HI R31, RZ, R18, R31 ;  /* 0x00000012ff1f7219 */ /* 0x000fe4000001161f */
[----:B------:R-:W-:Y:S01]  /*5620*/  ISETP.NE.AND P5, PT, R2, 0x1, PT ;  /* 0x000000010200780c */ /* 0x000fe20003fa5270 */
[----:B------:R-:W-:Y:S01]  /*5630*/  IMAD.HI.U32 R36, R13, R16, RZ ;  /* 0x000000100d247227 */ /* 0x000fe200078e00ff */
[----:B------:R-:W-:Y:S02]  /*5640*/  SHF.R.U32.HI R34, RZ, R17, R34 ;  /* 0x00000011ff227219 */ /* 0x000fe40000011622 */
[----:B------:R-:W-:Y:S01]  /*5650*/  SEL R3, R24, R31, !P0 ;  /* 0x0000001f18037207 */ /* 0x000fe20004000000 */
[C---:B------:R-:W-:Y:S01]  /*5660*/  IMAD.HI.U32 R31, R8.reuse, R7, RZ ;  /* 0x00000007081f7227 */ /* 0x040fe200078e00ff */
[----:B------:R-:W-:Y:S02]  /*5670*/  SEL R11, R19, R34, !P5 ;  /* 0x00000022130b7207 */ /* 0x000fe40006800000 */
[----:B------:R-:W-:Y:S01]  /*5680*/  SHF.R.U32.HI R36, RZ, R17, R36 ;  /* 0x00000011ff247219 */ /* 0x000fe20000011624 */
[----:B------:R-:W-:Y:S01]  /*5690*/  IMAD.HI.U32 R38, R3, R4, RZ ;  /* 0x0000000403267227 */ /* 0x000fe200078e00ff */
[----:B------:R-:W-:Y:S03]  /*56a0*/  SHF.R.U32.HI R31, RZ, R18, R31 ;  /* 0x00000012ff1f7219 */ /* 0x000fe6000001161f */
[----:B------:R-:W-:Y:S01]  /*56b0*/  IMAD.HI.U32 R34, R11, R4, RZ ;  /* 0x000000040b227227 */ /* 0x000fe200078e00ff */
[----:B------:R-:W-:Y:S02]  /*56c0*/  @P2 SHF.R.U32.HI R3, RZ, R5, R38 ;  /* 0x00000005ff032219 */ /* 0x000fe40000011626 */
[----:B------:R-:W-:Y:S02]  /*56d0*/  SEL R9, R8, R31, !P0 ;  /* 0x0000001f08097207 */ /* 0x000fe40004000000 */
[----:B------:R-:W-:Y:S01]  /*56e0*/  @P2 SHF.R.U32.HI R11, RZ, R5, R34 ;  /* 0x00000005ff0b2219 */ /* 0x000fe20000011622 */
[C---:B------:R-:W-:Y:S01]  /*56f0*/  IMAD R10, R40.reuse, R3, RZ ;  /* 0x00000003280a7224 */ /* 0x040fe200078e02ff */
[----:B------:R-:W-:Y:S01]  /*5700*/  SEL R3, R13, R36, !P5 ;  /* 0x000000240d037207 */ /* 0x000fe20006800000 */
[C---:B------:R-:W-:Y:S03]  /*5710*/  IMAD.HI.U32 R14, R9.reuse, R4, RZ ;  /* 0x00000004090e7227 */ /* 0x040fe600078e00ff */
[----:B------:R-:W-:Y:S01]  /*5720*/  ISETP.GE.AND P0, PT, R9, R10, PT ;  /* 0x0000000a0900720c */ /* 0x000fe20003f06270 */
[C---:B------:R-:W-:Y:S01]  /*5730*/  IMAD R12, R40.reuse, R11, RZ ;  /* 0x0000000b280c7224 */ /* 0x040fe200078e02ff */
[-C--:B------:R-:W-:Y:S04]  /*5740*/  SHF.R.U32.HI R14, RZ, R5.reuse, R14 ;  /* 0x00000005ff0e7219 */ /* 0x080fe8000001160e */
[----:B------:R-:W-:Y:S02]  /*5750*/  ISETP.GE.OR P0, PT, R3, R12, P0 ;  /* 0x0000000c0300720c */ /* 0x000fe40000706670 */
[----:B------:R-:W-:Y:S05]  /*5760*/  SEL R15, R9, R14, !P2 ;  /* 0x0000000e090f7207 */ /* 0x000fea0005000000 */
[----:B------:R-:W-:Y:S04]  /*5770*/  IMAD.MOV R14, RZ, RZ, -R15 ;  /* 0x000000ffff0e7224 */ /* 0x000fe800078e0a0f */
[----:B------:R-:W-:Y:S02]  /*5780*/  IMAD R14, R40, R14, R9 ;  /* 0x0000000e280e7224 */ /* 0x000fe400078e0209 */
[C---:B------:R-:W-:Y:S05]  /*5790*/  @!P0 IMAD.HI.U32 R10, R3.reuse, R4, RZ ;  /* 0x00000004030a8227 */ /* 0x040fea00078e00ff */
[----:B------:R-:W-:Y:S04]  /*57a0*/  @!P0 SHF.R.U32.HI R10, RZ, R5, R10 ;  /* 0x00000005ff0a8219 */ /* 0x000fe8000001160a */
[----:B------:R-:W-:Y:S01]  /*57b0*/  @!P0 SEL R0, R3, R10, !P2 ;  /* 0x0000000a03008207 */ /* 0x000fe20005000000 */
[----:B------:R-:W-:Y:S03]  /*57c0*/  IMAD.MOV R10, RZ, RZ, -R3 ;  /* 0x000000ffff0a7224 */ /* 0x000fe600078e0a03 */
[----:B------:R-:W-:Y:S01]  /*57d0*/  @!P0 IADD3 R15, PT, PT, R15, -R0, RZ ;  /* 0x800000000f0f8210 */ /* 0x000fe20007ffe0ff */
[----:B------:R-:W-:Y:S01]  /*57e0*/  @!P0 IMAD R0, R11, R14, R0 ;  /* 0x0000000e0b008224 */ /* 0x000fe200078e0200 */
[----:B------:R-:W-:Y:S01]  /*57f0*/  IADD3 R11, PT, PT, -R9, RZ, RZ ;  /* 0x000000ff090b7210 */ /* 0x000fe20007ffe1ff */
[----:B------:R-:W-:Y:S02]  /*5800*/  IMAD R13, R2, R10, R13 ;  /* 0x0000000a020d7224 */ /* 0x000fe400078e020d */
[----:B------:R-:W-:Y:S02]  /*5810*/  @!P0 IMAD R9, R15, R40, R3 ;  /* 0x000000280f098224 */ /* 0x000fe400078e0203 */
[----:B------:R-:W-:Y:S02]  /*5820*/  @!P0 IMAD.MOV.U32 R3, RZ, RZ, R0 ;  /* 0x000000ffff038224 */ /* 0x000fe400078e0000 */
[----:B------:R-:W-:Y:S02]  /*5830*/  IMAD R8, R6, R11, R8 ;  /* 0x0000000b06087224 */ /* 0x000fe400078e0208 */
[----:B------:R-:W-:Y:S02]  /*5840*/  IMAD R13, R3, R2, R13 ;  /* 0x00000002030d7224 */ /* 0x000fe400078e020d */
[----:B------:R-:W-:Y:S02]  /*5850*/  IMAD R8, R9, R6, R8 ;  /* 0x0000000609087224 */ /* 0x000fe400078e0208 */
.L_x_109:
[----:B------:R-:W-:Y:S05]  /*5860*/  BRA.U UP1, `(.L_x_110) ;  /* 0x0000000101107547 */ /* 0x000fea000b800000 */
[----:B------:R-:W-:Y:S04]  /*5870*/  MOV R0, UR13 ;  /* 0x0000000d00007c02 */ /* 0x000fe80008000f00 */
[----:B------:R-:W-:Y:S04]  /*5880*/  SHF.L.U32 R3, R0, 0x1f, RZ ;  /* 0x0000001f00037819 */ /* 0x000fe800000006ff */
[----:B------:R-:W1:Y:S02]  /*5890*/  SYNCS.PHASECHK.TRANS64.TRYWAIT P0, [UR6+0x2c8], R3 ;  /* 0x0002c803ff0075a7 */ /* 0x000e640008001106 */
[----:B-1----:R-:W-:Y:S05]  /*58a0*/  @!P0 BRA `(.L_x_111) ;  /* 0x0000003400c88947 */ /* 0x002fea0003800000 */
.L_x_110:
[----:B------:R-:W-:Y:S05]  /*58b0*/  BRA.U !UP3, `(.L_x_112) ;  /* 0x000000010b347547 */ /* 0x000fea000b800000 */
[----:B------:R-:W-:Y:S01]  /*58c0*/  UPLOP3.LUT UP0, UPT, UPT, UPT, UP2, 0x80, 0x8 ;  /* 0x000000000008789c */ /* 0x000fe20003f0f020 */
[----:B-1----:R-:W-:Y:S02]  /*58d0*/  HFMA2 R0, -RZ, RZ, 0, 5.9604644775390625e-08 ;  /* 0x00000001ff007431 */ /* 0x002fe400000001ff */
[----:B------:R-:W-:Y:S03]  /*58e0*/  IMAD.MOV.U32 R98, RZ, RZ, 0x1 ;  /* 0x00000001ff627424 */ /* 0x000fe600078e00ff */
[----:B------:R-:W-:Y:S05]  /*58f0*/  PLOP3.LUT P0, PT, PT, PT, UP0, 0x80, 0x8 ;  /* 0x000000000008781c */ /* 0x000fea0003f0f008 */
[----:B------:R-:W1:Y:S01]  /*5900*/  @UP0 LDCU.64 UR8, c[0x0][0x888] ;  /* 0x00011100ff0807ac */ /* 0x000e620008000a00 */
[----:B------:R-:W-:Y:S07]  /*5910*/  @UP0 UIMAD UR7, UR36, UR4, URZ ;  /* 0x00000004240702a4 */ /* 0x000fee000f8e02ff */
[----:B------:R-:W-:Y:S01]  /*5920*/  @!P0 PRMT R98, R0, 0x7610, R98 ;  /* 0x0000761000628816 */ /* 0x000fe20000000062 */
[----:B-1----:R-:W-:Y:S03]  /*5930*/  @UP0 UIMAD.WIDE UR8, UR7, 0x4, UR8 ;  /* 0x00000004070808a5 */ /* 0x002fe6000f8e0208 */
[----:B------:R-:W1:Y:S03]  /*5940*/  @!UP0 LDCU UR7, c[0x0][0x880] ;  /* 0x00011000ff0787ac */ /* 0x000e660008000800 */
[----:B------:R-:W-:Y:S01]  /*5950*/  IMAD.U32 R10, RZ, RZ, UR8 ;  /* 0x00000008ff0a7e24 */ /* 0x000fe2000f8e00ff */
[----:B------:R-:W-:Y:S05]  /*5960*/  MOV R11, UR9 ;  /* 0x00000009000b7c02 */ /* 0x000fea0008000f00 */
[----:B-----5:R3:W5:Y:S02]  /*5970*/  @P0 LDG.E R48, desc[UR40][R10.64] ;  /* 0x000000280a300981 */ /* 0x020764000c1e1900 */
[----:B-1-3--:R-:W-:Y:S07]  /*5980*/  @!P0 IMAD.U32 R48, RZ, RZ, UR7 ;  /* 0x00000007ff308e24 */ /* 0x00afee000f8e00ff */
.L_x_112:
[----:B-----5:R-:W-:Y:S01]  /*5990*/  @!P4 ISETP.EQ.AND P5, PT, R48, RZ, PT ;  /* 0x000000ff3000c20c */ /* 0x020fe20003fa2270 */
[----:B------:R-:W-:Y:S01]  /*59a0*/  @!UPT UIADD3 URZ, UPT, UPT, URZ, URZ, URZ ;  /* 0x000000fffffff290 */ /* 0x000fe2000fffe0ff */
[----:B------:R-:W-:Y:S11]  /*59b0*/  @!P4 BRA `(.L_x_113) ;  /* 0x000000000014c947 */ /* 0x000ff60003800000 */
[----:B------:R-:W-:Y:S02]  /*59c0*/  LOP3.LUT P0, RZ, R98, 0xff, RZ, 0xc0, !PT ;  /* 0x000000ff62ff7812 */ /* 0x000fe4000780c0ff */
[----:B------:R-:W-:Y:S04]  /*59d0*/  PLOP3.LUT P5, PT, PT, PT, UP0, 0x80, 0x8 ;  /* 0x000000000008781c */ /* 0x000fe80003faf008 */
[----:B------:R-:W-:Y:S07]  /*59e0*/  PLOP3.LUT P5, PT, P5, PT, PT, 0x8, 0x80 ;  /* 0x000000000080781c */ /* 0x000fee0002fae170 */
[----:B------:R-:W-:Y:S11]  /*59f0*/  @P0 ISETP.EQ.AND P5, PT, R48, RZ, PT ;  /* 0x000000ff3000020c */ /* 0x000ff60003fa2270 */
[----:B------:R-:W-:Y:S02]  /*5a00*/  @!UPT UIADD3 URZ, UPT, UPT, URZ, URZ, URZ ;  /* 0x000000fffffff290 */ /* 0x000fe4000fffe0ff */
.L_x_113:
[----:B------:R-:W3:Y:S01]  /*5a10*/  SYNCS.PHASECHK.TRANS64.TRYWAIT P4, [UR6+0x2b8], R26 ;  /* 0x0002b81aff0075a7 */ /* 0x000ee20008081106 */
[----:B------:R-:W-:Y:S01]  /*5a20*/  @P3 SHF.R.U32.HI R27, RZ, 0x10, R21 ;  /* 0x00000010ff1b3819 */ /* 0x000fe20000011615 */
[----:B------:R-:W-:Y:S01]  /*5a30*/  VIADD R29, R29, 0x1 ;  /* 0x000000011d1d7836 */ /* 0x000fe20000000000 */
[----:B------:R-:W5:Y:S08]  /*5a40*/  LDC.64 R14, c[0x0][0xb10] ;  /* 0x0002c400ff0e7b82 */ /* 0x000f700000000a00 */
[----:B------:R-:W2:Y:S08]  /*5a50*/  LDC.64 R10, c[0x0][0xb18] ;  /* 0x0002c600ff0a7b82 */ /* 0x000eb00000000a00 */
[----:B-1----:R-:W1:Y:S08]  /*5a60*/  @!P1 LDC R0, c[0x0][0xb20] ;  /* 0x0002c800ff009b82 */ /* 0x002e700000000800 */
[----:B------:R-:W4:Y:S01]  /*5a70*/  @!P1 LDC R3, c[0x0][0xb0c] ;  /* 0x0002c300ff039b82 */ /* 0x000f220000000800 */
[----:B-----5:R-:W-:Y:S05]  /*5a80*/  @!P1 IMAD.HI.U32 R14, R13, R14, RZ ;  /* 0x0000000e0d0e9227 */ /* 0x020fea00078e00ff */
[----:B------:R-:W-:Y:S01]  /*5a90*/  @!P1 SHF.R.U32.HI R14, RZ, R15, R14 ;  /* 0x0000000fff0e9219 */ /* 0x000fe2000001160e */
[----:B--2---:R-:W-:Y:S01]  /*5aa0*/  @!P1 IMAD.HI.U32 R11, R8, R11, RZ ;  /* 0x0000000b080b9227 */ /* 0x004fe200078e00ff */
[----:B------:R-:W-:Y:S04]  /*5ab0*/  @!P1 ISETP.NE.AND P0, PT, R10, 0x1, PT ;  /* 0x000000010a00980c */ /* 0x000fe80003f05270 */
[----:B-1----:R-:W-:Y:S02]  /*5ac0*/  @!P1 SHF.R.U32.HI R9, RZ, R0, R11 ;  /* 0x00000000ff099219 */ /* 0x002fe4000001160b */
[----:B----4-:R-:W-:Y:S02]  /*5ad0*/  @!P1 ISETP.NE.AND P2, PT, R3, 0x1, PT ;  /* 0x000000010300980c */ /* 0x010fe40003f45270 */
[----:B------:R-:W-:Y:S02]  /*5ae0*/  @!P1 SEL R9, R8, R9, !P0 ;  /* 0x0000000908099207 */ /* 0x000fe40004000000 */
[----:B------:R-:W-:Y:S02]  /*5af0*/  ELECT P0, URZ, PT ;  /* 0x0000000000ff782f */ /* 0x000fe40003800000 */
[----:B------:R-:W-:Y:S05]  /*5b00*/  @!P1 SEL R14, R13, R14, !P2 ;  /* 0x0000000e0d0e9207 */ /* 0x000fea0005000000 */
[----:B------:R-:W-:Y:S02]  /*5b10*/  @!P1 IMAD.IADD R0, R9, 0x1, -R14 ;  /* 0x0000000109009824 */ /* 0x000fe400078e0a0e */
[----:B------:R-:W-:Y:S02]  /*5b20*/  @!P1 IMAD.IADD R9, R14, 0x1, -R9 ;  /* 0x000000010e099824 */ /* 0x000fe400078e0a09 */
[----:B------:R-:W-:Y:S02]  /*5b30*/  @!P1 IMAD R13, R0, R3, R13 ;  /* 0x00000003000d9224 */ /* 0x000fe400078e020d */
[----:B------:R-:W-:Y:S01]  /*5b40*/  @!P1 IMAD R8, R9, R10, R8 ;  /* 0x0000000a09089224 */ /* 0x000fe200078e0208 */
[----:B---3--:R-:W-:Y:S06]  /*5b50*/  @!P4 BRA `(.L_x_114) ;  /* 0x000000340034c947 */ /* 0x008fec0003800000 */
.L_x_243:
[----:B------:R-:W-:Y:S01]  /*5b60*/  PLOP3.LUT P5, PT, P5, P0, PT, 0xf2, 0x2f ;  /* 0x00000000002f781c */ /* 0x000fe20002fa1e72 */
[----:B------:R-:W-:Y:S01]  /*5b70*/  UMOV UR14, 0x0 ;  /* 0x00000000000e7882 */ /* 0x000fe20000000000 */
[----:B------:R-:W-:Y:S01]  /*5b80*/  LOP3.LUT R30, R30, 0x1, RZ, 0x3c, !PT ;  /* 0x000000011e1e7812 */ /* 0x000fe200078e3cff */
[----:B------:R-:W-:Y:S01]  /*5b90*/  UMOV UR15, 0x10000000 ;  /* 0x10000000000f7882 */ /* 0x000fe20000000000 */
[----:B------:R-:W-:Y:S01]  /*5ba0*/  UMOV UR12, UR36 ;  /* 0x00000024000c7c82 */ /* 0x000fe20008000000 */
[----:B------:R-:W-:Y:S08]  /*5bb0*/  @P3 R2UR UR36, R27 ;  /* 0x000000001b2432ca */ /* 0x000ff000000e0000 */
[----:B-1----:R-:W-:Y:S01]  /*5bc0*/  @!P5 IADD3 R3, P0, PT, R32, 0x580, RZ ;  /* 0x000005802003d810 */ /* 0x002fe20007f1e0ff */
[----:B------:R-:W-:Y:S01]  /*5bd0*/  @!P5 IMAD.SHL.U32 R97, R97, 0x20, RZ ;  /* 0x000000206161d824 */ /* 0x000fe200078e00ff */
[----:B------:R-:W-:Y:S01]  /*5be0*/  VOTEU.ALL UP1, P5 ;  /* 0x0000000000ff7886 */ /* 0x000fe20002820000 */
[----:B------:R-:W-:Y:S01]  /*5bf0*/  @!P5 IMAD.SHL.U32 R99, R99, 0x80, RZ ;  /* 0x000000806363d824 */ /* 0x000fe200078e00ff */
[----:B------:R-:W-:Y:S01]  /*5c00*/  @!P5 R2UR UR8, R3 ;  /* 0x000000000308d2ca */ /* 0x000fe200000e0000 */
[----:B------:R-:W-:Y:S01]  /*5c10*/  @!P5 IMAD.X R0, RZ, RZ, R33, P0 ;  /* 0x000000ffff00d224 */ /* 0x000fe200000e0621 */
[----:B------:R-:W-:Y:S01]  /*5c20*/  @!P5 R2UR UR10, R97 ;  /* 0x00000000610ad2ca */ /* 0x000fe200000e0000 */
[----:B------:R-:W-:Y:S01]  /*5c30*/  @!UP1 UIADD3 UR9, UPT, UPT, UR6, 0x2b0, URZ ;  /* 0x000002b006099890 */ /* 0x000fe2000fffe0ff */
[----:B------:R-:W-:Y:S01]  /*5c40*/  @!P5 R2UR UR11, R99 ;  /* 0x00000000630bd2ca */ /* 0x000fe200000e0000 */
[----:B------:R-:W-:Y:S01]  /*5c50*/  IMAD.IADD R97, R8, 0x1, R81 ;  /* 0x0000000108617824 */ /* 0x000fe200078e0251 */
[----:B------:R-:W-:Y:S01]  /*5c60*/  @!P5 R2UR UR7, R0 ;  /* 0x000000000007d2ca */ /* 0x000fe200000e0000 */
[----:B------:R-:W-:Y:S01]  /*5c70*/  IMAD.IADD R99, R13, 0x1, R96 ;  /* 0x000000010d637824 */ /* 0x000fe200078e0260 */
[C---:B------:R-:W-:Y:S04]  /*5c80*/  ISETP.NE.AND P0, PT, R29.reuse, 0x2, PT ;  /* 0x000000021d00780c */ /* 0x040fe80003f05270 */
[----:B------:R-:W-:Y:S01]  /*5c90*/  SEL R3, RZ, 0x1, P0 ;  /* 0x00000001ff037807 */ /* 0x000fe20000000000 */
[----:B------:R-:W-:Y:S01]  /*5ca0*/  IMAD.U32 R10, RZ, RZ, UR8 ;  /* 0x00000008ff0a7e24 */ /* 0x000fe2000f8e00ff */
[----:B------:R-:W-:Y:S01]  /*5cb0*/  @!UP1 UIADD3 UR8, UPT, UPT, UR6, 0x400, URZ ;  /* 0x0000040006089890 */ /* 0x000fe2000fffe0ff */
[----:B------:R-:W-:Y:S01]  /*5cc0*/  SEL R29, R29, RZ, P0 ;  /* 0x000000ff1d1d7207 */ /* 0x000fe20000000000 */
[----:B------:R-:W-:Y:S01]  /*5cd0*/  VOTEU.ALL UP1, P5 ;  /* 0x0000000000ff7886 */ /* 0x000fe20002820000 */
[----:B------:R-:W-:Y:S02]  /*5ce0*/  LOP3.LUT R28, R28, R3, RZ, 0x3c, !PT ;  /* 0x000000031c1c7212 */ /* 0x000fe400078e3cff */
[----:B------:R-:W-:Y:S01]  /*5cf0*/  IMAD.U32 R11, RZ, RZ, UR7 ;  /* 0x00000007ff0b7e24 */ /* 0x000fe2000f8e00ff */
[----:B------:R-:W-:Y:S04]  /*5d00*/  @!P5 R2UR UR16, R10 ;  /* 0x000000000a10d2ca */ /* 0x000fe800000e0000 */
[----:B------:R-:W-:Y:S11]  /*5d10*/  @!P5 R2UR UR17, R11 ;  /* 0x000000000b11d2ca */ /* 0x000ff600000e0000 */
[----:B------:R-:W-:Y:S02]  /*5d20*/  @!UPT UIADD3 URZ, UPT, UPT, URZ, URZ, URZ ;  /* 0x000000fffffff290 */ /* 0x000fe4000fffe0ff */
[----:B------:R3:W-:Y:S01]  /*5d30*/  @!UP1 UTMALDG.3D [UR8], [UR16], desc[UR14] ;  /* 0x00000e08100095b4 */ /* 0x0007e20008011000 */
[----:B------:R3:W-:Y:S01]  /*5d40*/  @!P5 SYNCS.ARRIVE.TRANS64.RED.A0TR RZ, [UR6+0x2b0], R25 ;  /* 0x0002b019ffffd9a7 */ /* 0x0007e20008300406 */
[----:B------:R-:W-:Y:S01]  /*5d50*/  UPLOP3.LUT UP1, UPT, UPT, UPT, UPT, 0x80, 0x8 ;  /* 0x000000000008789c */ /* 0x000fe20003f2f070 */
[----:B------:R-:W-:Y:S01]  /*5d60*/  SYNCS.ARRIVE.TRANS64.RED.A1T0 RZ, [UR37], RZ ;  /* 0x000000ffffff79a7 */ /* 0x000fe20008100425 */
[----:B------:R-:W-:Y:S09]  /*5d70*/  @P3 BRA `(.L_x_115) ;  /* 0xfffffff400b43947 */ /* 0x000ff2000383ffff */
[----:B------:R-:W-:Y:S07]  /*5d80*/  MOV R0, UR6 ;  /* 0x0000000600007c02 */ /* 0x000fee0008000f00 */
.L_x_116:
[----:B-1----:R-:W-:-:S04]  /*5d90*/  SHF.L.U32 R3, R30, 0x1f, RZ ;  /* 0x0000001f1e037819 */ /* 0x002fc800000006ff */
[----:B------:R1:W2:Y:S03]  /*5da0*/  SYNCS.PHASECHK.TRANS64.TRYWAIT P0, [R0+URZ+0x2b8], R3 ;  /* 0x0002b803000075a7 */ /* 0x0002a600080011ff */
[----:B--2---:R-:W-:Y:S05]  /*5db0*/  @!P0 NANOSLEEP.SYNCS 0x989680 ;  /* 0x009896800000895d */ /* 0x004fea0003900000 */
[----:B------:R-:W2:Y:S02]  /*5dc0*/  @!P0 SYNCS.PHASECHK.TRANS64 P0, [R0+URZ+0x2b8], R3 ;  /* 0x0002b803000085a7 */ /* 0x000ea400080010ff */
[----:B--23--:R-:W-:Y:S05]  /*5dd0*/  @P0 EXIT ;  /* 0x000000000000094d */ /* 0x00cfea0003800000 */
[----:B------:R-:W-:Y:S05]  /*5de0*/  BRA `(.L_x_116) ;  /* 0xfffffffc00e87947 */ /* 0x000fea000383ffff */
.L_x_107:
[----:B------:R-:W-:-:S06]  /*5df0*/  UISETP.GE.AND UP1, UPT, UR8, 0x4, UPT ;  /* 0x000000040800788c */ /* 0x000fcc000bf26270 */
[----:B------:R-:W-:-:S13]  /*5e00*/  PLOP3.LUT P0, PT, PT, PT, UP1, 0x80, 0x8 ;  /* 0x000000000008781c */ /* 0x000fda0003f0f018 */
[----:B------:R-:W-:Y:S05]  /*5e10*/  @!P0 EXIT ;  /* 0x000000000000894d */ /* 0x000fea0003800000 */
[----:B------:R-:W-:Y:S01]  /*5e20*/  BAR.SYNC.DEFER_BLOCKING 0x6, 0xa0 ;  /* 0x0182800000007b1d */ /* 0x000fe20000010000 */
[C---:B------:R-:W-:Y:S02]  /*5e30*/  IMAD.SHL.U32 R2, R103.reuse, 0x20, RZ ;  /* 0x0000002067027824 */ /* 0x040fe400078e00ff */
[----:B------:R-:W-:Y:S02]  /*5e40*/  HFMA2 R110, -RZ, RZ, 0, 0 ;  /* 0x00000000ff6e7431 */ /* 0x000fe400000001ff */
[C---:B------:R-:W-:Y:S01]  /*5e50*/  IMAD.SHL.U32 R105, R103.reuse, 0x4, RZ ;  /* 0x0000000467697824 */ /* 0x040fe200078e00ff */
[----:B------:R-:W-:Y:S01]  /*5e60*/  CS2R R108, SRZ ;  /* 0x00000000006c7805 */ /* 0x000fe2000001ff00 */
[----:B------:R-:W-:Y:S01]  /*5e70*/  IMAD.U32 R47, R103, 0x10000, RZ ;  /* 0x00010000672f7824 */ /* 0x000fe200078e00ff */
[----:B------:R-:W-:Y:S01]  /*5e80*/  UMOV UR43, 0x400 ;  /* 0x00000400002b7882 */ /* 0x000fe20000000000 */
[----:B------:R-:W1:Y:S01]  /*5e90*/  LDC R101, c[0x0][0x370] ;  /* 0x0000dc00ff657b82 */ /* 0x000e620000000800 */
[----:B------:R-:W-:Y:S01]  /*5ea0*/  ULEA UR43, UR37, UR43, 0x18 ;  /* 0x0000002b252b7291 */ /* 0x000fe2000f8ec0ff */
[----:B------:R-:W-:Y:S01]  /*5eb0*/  LOP3.LUT P0, R4, R2, 0x80, RZ, 0xc0, !PT ;  /* 0x0000008002047812 */ /* 0x000fe2000780c0ff */
[----:B------:R-:W-:Y:S01]  /*5ec0*/  IMAD.MOV.U32 R44, RZ, RZ, RZ ;  /* 0x000000ffff2c7224 */ /* 0x000fe200078e00ff */
[----:B------:R-:W-:Y:S01]  /*5ed0*/  LOP3.LUT R47, R47, 0x600000, RZ, 0xc0, !PT ;  /* 0x006000002f2f7812 */ /* 0x000fe200078ec0ff */
[----:B------:R-:W-:Y:S01]  /*5ee0*/  UIADD3 UR4, UPT, UPT, UR43, 0x1400, URZ ;  /* 0x000014002b047890 */ /* 0x000fe2000fffe0ff */
[----:B------:R-:W-:Y:S01]  /*5ef0*/  LOP3.LUT R105, R4, 0x10, R105, 0xf8, !PT ;  /* 0x0000001004697812 */ /* 0x000fe200078ef869 */
[----:B------:R-:W-:Y:S01]  /*5f00*/  IMAD.MOV.U32 R113, RZ, RZ, RZ ;  /* 0x000000ffff717224 */ /* 0x000fe200078e00ff */
[----:B------:R-:W2:Y:S01]  /*5f10*/  LDC R42, c[0x0][0xb0c] ;  /* 0x0002c300ff2a7b82 */ /* 0x000ea20000000800 */
[----:B------:R-:W4:Y:S01]  /*5f20*/  LDCU.64 UR46, c[0x0][0x348] ;  /* 0x00006900ff2e77ac */ /* 0x000f220008000a00 */
[----:B------:R-:W-:-:S02]  /*5f30*/  LOP3.LUT R105, R105, 0xf60, R2, 0xf8, !PT ;  /* 0x00000f6069697812 */ /* 0x000fc400078ef802 */
[----:B------:R-:W-:Y:S01]  /*5f40*/  MOV R111, UR4 ;  /* 0x00000004006f7c02 */ /* 0x000fe20008000f00 */
[----:B------:R-:W1:Y:S01]  /*5f50*/  LDCU.64 UR38, c[0x0][0x888] ;  /* 0x00011100ff2677ac */ /* 0x000e620008000a00 */
[----:B------:R-:W-:Y:S02]  /*5f60*/  IADD3 R2, PT, PT, R105, UR43, RZ ;  /* 0x0000002b69027c10 */ /* 0x000fe4000fffe0ff */
[----:B------:R-:W1:Y:S01]  /*5f70*/  LDC R100, c[0x0][0xb20] ;  /* 0x0002c800ff647b82 */ /* 0x000e620000000800 */
[----:B------:R-:W3:Y:S01]  /*5f80*/  LDS R0, [UR43+0x380] ;  /* 0x0003802bff007984 */ /* 0x000ee20008000800 */
[----:B------:R-:W-:Y:S01]  /*5f90*/  UIADD3 UR42, UPT, UPT, UR43, 0x400, URZ ;  /* 0x000004002b2a7890 */ /* 0x000fe2000fffe0ff */
[C---:B------:R-:W-:Y:S01]  /*5fa0*/  VIADD R104, R2.reuse, 0x10 ;  /* 0x0000001002687836 */ /* 0x040fe20000000000 */
[----:B------:R-:W-:-:S04]  /*5fb0*/  @P0 IADD3 R104, PT, PT, R2, -0x10, RZ ;  /* 0xfffffff002680810 */ /* 0x000fc80007ffe0ff */
[----:B------:R-:W1:Y:S08]  /*5fc0*/  LDC R41, c[0x0][0xb30] ;  /* 0x0002cc00ff297b82 */ /* 0x000e700000000800 */
[----:B------:R-:W1:Y:S08]  /*5fd0*/  LDC.64 R90, c[0x0][0xb10] ;  /* 0x0002c400ff5a7b82 */ /* 0x000e700000000a00 */
[----:B------:R-:W1:Y:S08]  /*5fe0*/  LDC.64 R38, c[0x0][0xb18] ;  /* 0x0002c600ff267b82 */ /* 0x000e700000000a00 */
[----:B------:R-:W1:Y:S08]  /*5ff0*/  LDC.64 R86, c[0x0][0x888] ;  /* 0x00022200ff567b82 */ /* 0x000e700000000a00 */
[----:B------:R-:W1:Y:S01]  /*6000*/  LDC.64 R36, c[0x0][0xb28] ;  /* 0x0002ca00ff247b82 */ /* 0x000e620000000a00 */
[----:B---3--:R-:W-:-:S07]  /*6010*/  IMAD.IADD R47, R0, 0x1, R47 ;  /* 0x00000001002f7824 */ /* 0x008fce00078e022f */
[----:B------:R-:W3:Y:S08]  /*6020*/  LDC.64 R88, c[0x0][0x890] ;  /* 0x00022400ff587b82 */ /* 0x000ef00000000a00 */
[----:B------:R-:W1:Y:S08]  /*6030*/  LDC.64 R84, c[0x0][0x8b0] ;  /* 0x00022c00ff547b82 */ /* 0x000e700000000a00 */
[----:B------:R-:W1:Y:S08]  /*6040*/  LDC.64 R82, c[0x0][0x8a8] ;  /* 0x00022a00ff527b82 */ /* 0x000e700000000a00 */
[----:B--2-4-:R-:W1:Y:S02]  /*6050*/  LDC R102, c[0x0][0x374] ;  /* 0x0000dd00ff667b82 */ /* 0x014e640000000800 */
.L_x_134:
[----:B------:R-:W-:Y:S02]  /*6060*/  LEA R0, R113, UR43, 0x3 ;  /* 0x0000002b71007c11 */ /* 0x000fe4000f8e18ff */
[----:B------:R-:W-:Y:S02]  /*6070*/  SHF.L.U32 R3, R109, 0x1f, RZ ;  /* 0x0000001f6d037819 */ /* 0x000fe400000006ff */
[----:B------:R-:W-:Y:S02]  /*6080*/  LEA R16, R113, UR43, 0x4 ;  /* 0x0000002b71107c11 */ /* 0x000fe4000f8e20ff */
[----:B--2---:R-:W2:Y:S02]  /*6090*/  SYNCS.PHASECHK.TRANS64.TRYWAIT P0, [R0+URZ+0x2d0], R3 ;  /* 0x0002d003000075a7 */ /* 0x004ea400080011ff */
[----:B-12---:R-:W-:Y:S05]  /*60a0*/  @!P0 BRA `(.L_x_117) ;  /* 0x0000002c00f88947 */ /* 0x006fea0003800000 */
.L_x_244:
[----:B------:R-:W4:Y:S01]  /*60b0*/  LDC.64 R12, c[0x0][0xb10] ;  /* 0x0002c400ff0c7b82 */ /* 0x000f220000000a00 */
[----:B------:R-:W3:Y:S01]  /*60c0*/  LDS.128 R16, [R16+0x360] ;  /* 0x0003600010107984 */ /* 0x000ee20000000c00 */
[----:B-1----:R-:W-:Y:S01]  /*60d0*/  ISETP.NE.AND P1, PT, R41, 0x1, PT ;  /* 0x000000012900780c */ /* 0x002fe20003f25270 */
[----:B--2---:R-:W-:Y:S01]  /*60e0*/  VIADD R0, R0, 0x2e0 ;  /* 0x000002e000007836 */ /* 0x004fe20000000000 */
[----:B------:R-:W-:Y:S04]  /*60f0*/  ISETP.GE.AND P0, PT, R40, 0x1, PT ;  /* 0x000000012800780c */ /* 0x000fe80003f06270 */
[----:B------:R-:W1:Y:S01]  /*6100*/  LDC.64 R10, c[0x0][0xb18] ;  /* 0x0002c600ff0a7b82 */ /* 0x000e620000000a00 */
[----:B------:R-:W-:Y:S01]  /*6110*/  PRMT R0, RZ, 0x654, R0 ;  /* 0x00000654ff007816 */ /* 0x000fe20000000000 */
[----:B------:R-:W-:Y:S01]  /*6120*/  @!PT LDS RZ, [RZ] ;  /* 0x00000000fffff984 */ /* 0x000fe20000000800 */
[----:B------:R-:W-:Y:S01]  /*6130*/  @!PT LDS RZ, [RZ] ;  /* 0x00000000fffff984 */ /* 0x000fe20000000800 */
[----:B------:R-:W-:Y:S01]  /*6140*/  @!PT LDS RZ, [RZ] ;  /* 0x00000000fffff984 */ /* 0x000fe20000000800 */
[----:B------:R-:W-:Y:S01]  /*6150*/  @!PT LDS RZ, [RZ] ;  /* 0x00000000fffff984 */ /* 0x000fe20000000800 */
[----:B------:R2:W-:Y:S06]  /*6160*/  MEMBAR.ALL.CTA ;  /* 0x0000000000007992 */ /* 0x0005ec0000008000 */
[----:B--2---:R-:W2:Y:S01]  /*6170*/  FENCE.VIEW.ASYNC.S ;  /* 0x00000000000073c6 */ /* 0x004ea20000000000 */
[----:B------:R-:W1:Y:S08]  /*6180*/  @!P1 LDC R14, c[0x0][0xb20] ;  /* 0x0002c800ff0e9b82 */ /* 0x000e700000000800 */
[----:B------:R-:W1:Y:S01]  /*6190*/  @!P1 LDC R9, c[0x0][0xb0c] ;  /* 0x0002c300ff099b82 */ /* 0x000e620000000800 */
[----:B--2---:R2:W-:Y:S01]  /*61a0*/  SYNCS.ARRIVE.TRANS64.RED.A1T0 RZ, [R0+URZ], RZ ;  /* 0x000000ff00ff79a7 */ /* 0x0045e200081004ff */
[----:B---3--:R-:W-:Y:S04]  /*61b0*/  LOP3.LUT P4, RZ, R18, 0x1, RZ, 0xc0, !PT ;  /* 0x0000000112ff7812 */ /* 0x008fe8000788c0ff */
[----:B------:R-:W-:Y:S09]  /*61c0*/  P2R R112, PR, RZ, 0x10 ;  /* 0x00000010ff707803 */ /* 0x000ff20000000000 */
[----:B------:R-:W-:Y:S02]  /*61d0*/  @P4 MOV R45, R16 ;  /* 0x00000010002d4202 */ /* 0x000fe40000000f00 */
[----:B------:R-:W-:Y:S01]  /*61e0*/  @P4 LOP3.LUT R43, R17, 0xffff, RZ, 0xc0, !PT ;  /* 0x0000ffff112b4812 */ /* 0x000fe200078ec0ff */
[----:B--2-4-:R-:W-:Y:S06]  /*61f0*/  @!P0 BRA `(.L_x_118) ;  /* 0x0000000000a48947 */ /* 0x014fec0003800000 */
[----:B------:R-:W-:Y:S01]  /*6200*/  IMAD.HI.U32 R21, R102, R39, RZ ;  /* 0x0000002766157227 */ /* 0x000fe200078e00ff */
[----:B------:R-:W-:Y:S02]  /*6210*/  ISETP.NE.AND P0, PT, R38, 0x1, PT ;  /* 0x000000012600780c */ /* 0x000fe40003f05270 */
[----:B------:R-:W-:Y:S01]  /*6220*/  ISETP.NE.AND P2, PT, R40, 0x1, PT ;  /* 0x000000012800780c */ /* 0x000fe20003f45270 */
[----:B------:R-:W-:Y:S01]  /*6230*/  IMAD.HI.U32 R20, R101, R90, RZ ;  /* 0x0000005a65147227 */ /* 0x000fe200078e00ff */
[----:B------:R-:W-:Y:S02]  /*6240*/  SHF.R.U32.HI R21, RZ, R100, R21 ;  /* 0x00000064ff157219 */ /* 0x000fe40000011615 */
[----:B------:R-:W-:Y:S01]  /*6250*/  ISETP.NE.AND P3, PT, R42, 0x1, PT ;  /* 0x000000012a00780c */ /* 0x000fe20003f65270 */
[----:B------:R-:W-:Y:S01]  /*6260*/  IMAD.HI.U32 R24, R45, R90, RZ ;  /* 0x0000005a2d187227 */ /* 0x000fe200078e00ff */
[----:B------:R-:W-:Y:S02]  /*6270*/  SHF.R.U32.HI R20, RZ, R91, R20 ;  /* 0x0000005bff147219 */ /* 0x000fe40000011614 */
[----:B------:R-:W-:Y:S01]  /*6280*/  SEL R3, R102, R21, !P0 ;  /* 0x0000001566037207 */ /* 0x000fe20004000000 */
[----:B------:R-:W-:Y:S01]  /*6290*/  IMAD.HI.U32 R21, R43, R39, RZ ;  /* 0x000000272b157227 */ /* 0x000fe200078e00ff */
[----:B------:R-:W-:Y:S02]  /*62a0*/  SEL R7, R101, R20, !P3 ;  /* 0x0000001465077207 */ /* 0x000fe40005800000 */
[----:B------:R-:W-:Y:S01]  /*62b0*/  SHF.R.U32.HI R24, RZ, R91, R24 ;  /* 0x0000005bff187219 */ /* 0x000fe20000011618 */
[-C--:B------:R-:W-:Y:S04]  /*62c0*/  IMAD.HI.U32 R20, R3, R36.reuse, RZ ;  /* 0x0000002403147227 */ /* 0x080fe800078e00ff */
[----:B------:R-:W-:Y:S01]  /*62d0*/  IMAD.HI.U32 R22, R7, R36, RZ ;  /* 0x0000002407167227 */ /* 0x000fe200078e00ff */
[-C--:B------:R-:W-:Y:S02]  /*62e0*/  @P2 SHF.R.U32.HI R3, RZ, R37.reuse, R20 ;  /* 0x00000025ff032219 */ /* 0x080fe40000011614 */
[----:B------:R-:W-:Y:S02]  /*62f0*/  SHF.R.U32.HI R20, RZ, R100, R21 ;  /* 0x00000064ff147219 */ /* 0x000fe40000011615 */
[----:B------:R-:W-:Y:S01]  /*6300*/  @P2 SHF.R.U32.HI R7, RZ, R37, R22 ;  /* 0x00000025ff072219 */ /* 0x000fe20000011616 */
[C---:B------:R-:W-:Y:S01]  /*6310*/  IMAD R2, R40.reuse, R3, RZ ;  /* 0x0000000328027224 */ /* 0x040fe200078e02ff */
[----:B------:R-:W-:Y:S02]  /*6320*/  SEL R5, R43, R20, !P0 ;  /* 0x000000142b057207 */ /* 0x000fe40004000000 */
[----:B------:R-:W-:Y:S01]  /*6330*/  SEL R3, R45, R24, !P3 ;  /* 0x000000182d037207 */ /* 0x000fe20005800000 */
[----:B------:R-:W-:Y:S01]  /*6340*/  IMAD R4, R40, R7, RZ ;  /* 0x0000000728047224 */ /* 0x000fe200078e02ff */
[C---:B------:R-:W-:Y:S01]  /*6350*/  ISETP.GE.AND P0, PT, R5.reuse, R2, PT ;  /* 0x000000020500720c */ /* 0x040fe20003f06270 */
[----:B------:R-:W-:Y:S03]  /*6360*/  IMAD.HI.U32 R6, R5, R36, RZ ;  /* 0x0000002405067227 */ /* 0x000fe600078e00ff */
[----:B------:R-:W-:Y:S01]  /*6370*/  ISETP.GE.OR P0, PT, R3, R4, P0 ;  /* 0x000000040300720c */ /* 0x000fe20000706670 */
[----:B------:R-:W-:Y:S01]  /*6380*/  IMAD.MOV R4, RZ, RZ, -R3 ;  /* 0x000000ffff047224 */ /* 0x000fe200078e0a03 */
[-C--:B------:R-:W-:Y:S03]  /*6390*/  SHF.R.U32.HI R6, RZ, R37.reuse, R6 ;  /* 0x00000025ff067219 */ /* 0x080fe60000011606 */
[----:B------:R-:W-:Y:S01]  /*63a0*/  IMAD R45, R42, R4, R45 ;  /* 0x000000042a2d7224 */ /* 0x000fe200078e022d */
[----:B------:R-:W-:Y:S05]  /*63b0*/  SEL R15, R5, R6, !P2 ;  /* 0x00000006050f7207 */ /* 0x000fea0005000000 */
[----:B------:R-:W-:Y:S02]  /*63c0*/  IMAD.MOV R6, RZ, RZ, -R15 ;  /* 0x000000ffff067224 */ /* 0x000fe400078e0a0f */
[C---:B------:R-:W-:Y:S04]  /*63d0*/  @!P0 IMAD.HI.U32 R2, R3.reuse, R36, RZ ;  /* 0x0000002403028227 */ /* 0x040fe800078e00ff */
[----:B------:R-:W-:Y:S01]  /*63e0*/  IMAD R6, R40, R6, R5 ;  /* 0x0000000628067224 */ /* 0x000fe200078e0205 */
[----:B------:R-:W-:Y:S04]  /*63f0*/  @!P0 SHF.R.U32.HI R2, RZ, R37, R2 ;  /* 0x00000025ff028219 */ /* 0x000fe80000011602 */
[----:B------:R-:W-:Y:S02]  /*6400*/  @!P0 SEL R0, R3, R2, !P2 ;  /* 0x0000000203008207 */ /* 0x000fe40005000000 */
[----:B------:R-:W-:Y:S02]  /*6410*/  IADD3 R2, PT, PT, -R5, RZ, RZ ;  /* 0x000000ff05027210 */ /* 0x000fe40007ffe1ff */
[----:B------:R-:W-:Y:S01]  /*6420*/  @!P0 IADD3 R8, PT, PT, R15, -R0, RZ ;  /* 0x800000000f088210 */ /* 0x000fe20007ffe0ff */
[----:B------:R-:W-:Y:S02]  /*6430*/  @!P0 IMAD R0, R7, R6, R0 ;  /* 0x0000000607008224 */ /* 0x000fe400078e0200 */
[----:B------:R-:W-:Y:S02]  /*6440*/  IMAD R43, R38, R2, R43 ;  /* 0x00000002262b7224 */ /* 0x000fe400078e022b */
[----:B------:R-:W-:Y:S02]  /*6450*/  @!P0 IMAD R5, R8, R40, R3 ;  /* 0x0000002808058224 */ /* 0x000fe400078e0203 */
[----:B------:R-:W-:Y:S04]  /*6460*/  @!P0 IMAD.MOV.U32 R3, RZ, RZ, R0 ;  /* 0x000000ffff038224 */ /* 0x000fe800078e0000 */
[----:B------:R-:W-:Y:S02]  /*6470*/  IMAD R45, R3, R42, R45 ;  /* 0x0000002a032d7224 */ /* 0x000fe400078e022d */
[----:B------:R-:W-:Y:S07]  /*6480*/  IMAD R43, R5, R38, R43 ;  /* 0x00000026052b7224 */ /* 0x000fee00078e022b */
.L_x_118:
[----:B------:R-:W-:Y:S01]  /*6490*/  @!P1 IMAD.HI.U32 R0, R45, R12, RZ ;  /* 0x0000000c2d009227 */ /* 0x000fe200078e00ff */
[----:B-1----:R-:W-:Y:S01]  /*64a0*/  @!P1 ISETP.NE.AND P0, PT, R10, 0x1, PT ;  /* 0x000000010a00980c */ /* 0x002fe20003f05270 */
[----:B------:R-:W-:Y:S01]  /*64b0*/  ULOP3.LUT UP0, URZ, UR42, 0x90, URZ, 0xc0, !UPT ;  /* 0x000000902aff7892 */ /* 0x000fe2000f80c0ff */
[----:B------:R-:W-:Y:S01]  /*64c0*/  @!P1 ISETP.NE.AND P2, PT, R9, 0x1, PT ;  /* 0x000000010900980c */ /* 0x000fe20003f45270 */
[----:B------:R-:W-:Y:S01]  /*64d0*/  @!P1 IMAD.HI.U32 R3, R43, R11, RZ ;  /* 0x0000000b2b039227 */ /* 0x000fe200078e00ff */
[----:B------:R-:W-:Y:S02]  /*64e0*/  @!P1 SHF.R.U32.HI R0, RZ, R13, R0 ;  /* 0x0000000dff009219 */ /* 0x000fe40000011600 */
[----:B------:R-:W-:Y:S01]  /*64f0*/  @P4 SHF.R.U32.HI R107, RZ, 0x10, R17 ;  /* 0x00000010ff6b4819 */ /* 0x000fe20000011611 */
[----:B------:R-:W-:Y:S01]  /*6500*/  VIADD R113, R113, 0x1 ;  /* 0x0000000171717836 */ /* 0x000fe20000000000 */
[----:B------:R-:W-:Y:S02]  /*6510*/  @!P1 SHF.R.U32.HI R2, RZ, R14, R3 ;  /* 0x0000000eff029219 */ /* 0x000fe40000011603 */
[----:B------:R-:W-:Y:S02]  /*6520*/  @!P1 SEL R3, R45, R0, !P2 ;  /* 0x000000002d039207 */ /* 0x000fe40005000000 */
[----:B------:R-:W-:Y:S05]  /*6530*/  @!P1 SEL R2, R43, R2, !P0 ;  /* 0x000000022b029207 */ /* 0x000fea0004000000 */
[----:B------:R-:W-:Y:S02]  /*6540*/  @!P1 IMAD.IADD R0, R2, 0x1, -R3 ;  /* 0x0000000102009824 */ /* 0x000fe400078e0a03 */
[----:B------:R-:W-:Y:S02]  /*6550*/  @!P1 IMAD.IADD R2, R3, 0x1, -R2 ;  /* 0x0000000103029824 */ /* 0x000fe400078e0a02 */
[----:B------:R-:W-:Y:S02]  /*6560*/  @!P1 IMAD R45, R0, R9, R45 ;  /* 0x00000009002d9224 */ /* 0x000fe400078e022d */
[----:B------:R-:W-:Y:S01]  /*6570*/  @!P1 IMAD R43, R2, R10, R43 ;  /* 0x0000000a022b9224 */ /* 0x000fe200078e022b */
[----:B------:R-:W-:Y:S06]  /*6580*/  BRA.U !UP0, `(.L_x_119) ;  /* 0x0000000108407547 */ /* 0x000fec000b800000 */
[----:B------:R-:W1:Y:S01]  /*6590*/  LDCU.64 UR8, c[0x4][0x80] ;  /* 0x01001000ff0877ac */ /* 0x000e620008000a00 */
[----:B------:R-:W-:Y:S01]  /*65a0*/  MOV R3, 0x0 ;  /* 0x0000000000037802 */ /* 0x000fe20000000f00 */
[----:B------:R-:W-:Y:S02]  /*65b0*/  HFMA2 R12, -RZ, RZ, 0, 5.9604644775390625e-08 ;  /* 0x00000001ff0c7431 */ /* 0x000fe400000001ff */
[----:B------:R-:W-:Y:S02]  /*65c0*/  IMAD.MOV.U32 R8, RZ, RZ, 0x70 ;  /* 0x00000070ff087424 */ /* 0x000fe400078e00ff */
[----:B------:R-:W-:Y:S01]  /*65d0*/  IMAD.MOV.U32 R13, RZ, RZ, RZ ;  /* 0x000000ffff0d7224 */ /* 0x000fe200078e00ff */
[----:B------:R-:W2:Y:S01]  /*65e0*/  LDCU.64 UR6, c[0x4][0x88] ;  /* 0x01001100ff0677ac */ /* 0x000ea20008000a00 */
[----:B------:R-:W3:Y:S01]  /*65f0*/  LDC.64 R2, c[0x4][R3] ;  /* 0x0100000003027b82 */ /* 0x000ee20000000a00 */
[----:B------:R-:W4:Y:S01]  /*6600*/  LDCU.64 UR4, c[0x4][0x8] ;  /* 0x01000100ff0477ac */ /* 0x000f220008000a00 */
[----:B-1----:R-:W-:Y:S01]  /*6610*/  MOV R5, UR9 ;  /* 0x0000000900057c02 */ /* 0x002fe20008000f00 */
[----:B------:R-:W-:Y:S01]  /*6620*/  IMAD.U32 R4, RZ, RZ, UR8 ;  /* 0x00000008ff047e24 */ /* 0x000fe2000f8e00ff */
[----:B--2---:R-:W-:Y:S01]  /*6630*/  MOV R7, UR7 ;  /* 0x0000000700077c02 */ /* 0x004fe20008000f00 */
[----:B------:R-:W-:Y:S01]  /*6640*/  IMAD.U32 R6, RZ, RZ, UR6 ;  /* 0x00000006ff067e24 */ /* 0x000fe2000f8e00ff */
[----:B----4-:R-:W-:Y:S01]  /*6650*/  MOV R11, UR5 ;  /* 0x00000005000b7c02 */ /* 0x010fe20008000f00 */
[----:B------:R-:W-:Y:S02]  /*6660*/  IMAD.U32 R10, RZ, RZ, UR4 ;  /* 0x00000004ff0a7e24 */ /* 0x000fe4000f8e00ff */
[----:B------:R-:W-:Y:S07]  /*6670*/  LEPC R20, `(.L_x_119) ;  /* 0x000000001014794e */ /* 0x000fee0000000000 */
[----:B---3-5:R-:W-:Y:S05]  /*6680*/  CALL.ABS.NOINC R2 ;  /* 0x0000000002007343 */ /* 0x028fea0003c00000 */
.L_x_119:
[----:B------:R-:W-:Y:S01]  /*6690*/  LOP3.LUT P0, RZ, R111, 0x90, RZ, 0xc0, !PT ;  /* 0x000000906fff7812 */ /* 0x000fe2000780c0ff */
[----:B------:R-:W-:Y:S11]  /*66a0*/  BSSY.RECONVERGENT B6, `(.L_x_120) ;  /* 0x0000013000067945 */ /* 0x000ff60003800200 */
[----:B------:R-:W-:Y:S01]  /*66b0*/  @!UPT UIADD3 URZ, UPT, UPT, URZ, URZ, URZ ;  /* 0x000000fffffff290 */ /* 0x000fe2000fffe0ff */
[----:B------:R-:W-:Y:S05]  /*66c0*/  @!P0 BRA `(.L_x_121) ;  /* 0x0000000000408947 */ /* 0x000fea0003800000 */
        /* <DEDUP_REMOVED lines=16> */
.L_x_121:
[----:B------:R-:W-:Y:S05]  /*67d0*/  BSYNC.RECONVERGENT B6 ;  /* 0x0000000000067941 */ /* 0x000fea0003800200 */
.L_x_120:
[----:B------:R-:W-:Y:S01]  /*67e0*/  ISETP.NE.U32.AND P3, PT, R88, RZ, PT ;  /* 0x000000ff5800720c */ /* 0x000fe20003f65070 */
[----:B------:R-:W-:Y:S01]  /*67f0*/  UISETP.NE.AND UP1, UPT, UR44, URZ, UPT ;  /* 0x000000ff2c00728c */ /* 0x000fe2000bf25270 */
[----:B------:R-:W-:Y:S02]  /*6800*/  ISETP.NE.U32.AND P4, PT, R84, RZ, PT ;  /* 0x000000ff5400720c */ /* 0x000fe40003f85070 */
[----:B------:R-:W-:Y:S02]  /*6810*/  ISETP.NE.AND.EX P3, PT, R89, RZ, PT, P3 ;  /* 0x000000ff5900720c */ /* 0x000fe40003f65330 */
[----:B------:R-:W-:Y:S02]  /*6820*/  PLOP3.LUT P1, PT, PT, PT, PT, 0x8, 0x80 ;  /* 0x000000000080781c */ /* 0x000fe40003f2e170 */
[----:B------:R-:W-:Y:S02]  /*6830*/  PLOP3.LUT P0, PT, PT, PT, UP1, 0x80, 0x8 ;  /* 0x000000000008781c */ /* 0x000fe40003f0f018 */
[----:B------:R-:W-:Y:S02]  /*6840*/  ISETP.NE.AND.EX P4, PT, R85, RZ, PT, P4 ;  /* 0x000000ff5500720c */ /* 0x000fe40003f85340 */
[----:B------:R-:W1:Y:S09]  /*6850*/  @UP1 LDCU.64 UR4, c[0x0][0x888] ;  /* 0x00011100ff0417ac */ /* 0x000e720008000a00 */
[----:B------:R-:W-:Y:S01]  /*6860*/  @P0 PLOP3.LUT P1, PT, P3, PT, PT, 0x80, 0x8 ;  /* 0x000000000008081c */ /* 0x000fe20001f2f070 */
[----:B-1----:R-:W-:Y:S04]  /*6870*/  @UP1 UISETP.NE.U32.AND UP0, UPT, UR4, URZ, UPT ;  /* 0x000000ff0400128c */ /* 0x002fe8000bf05070 */
[----:B------:R-:W-:Y:S04]  /*6880*/  @UP1 UISETP.NE.AND.EX UP0, UPT, UR5, URZ, UPT, UP0 ;  /* 0x000000ff0500128c */ /* 0x000fe8000bf05300 */
[----:B------:R-:W-:Y:S01]  /*6890*/  @UP1 USEL UR4, URZ, 0xffffffff, UP0 ;  /* 0xffffffffff041887 */ /* 0x000fe20008000000 */
[----:B------:R-:W-:Y:S11]  /*68a0*/  @!P3 BRA `(.L_x_122) ;  /* 0x00000000002cb947 */ /* 0x000ff60003800000 */
[----:B------:R-:W-:Y:S01]  /*68b0*/  ISETP.NE.U32.AND P2, PT, R86, RZ, PT ;  /* 0x000000ff5600720c */ /* 0x000fe20003f45070 */
[----:B------:R-:W-:Y:S03]  /*68c0*/  IMAD.MOV.U32 R98, RZ, RZ, 0x1 ;  /* 0x00000001ff627424 */ /* 0x000fe600078e00ff */
[----:B------:R-:W-:Y:S11]  /*68d0*/  ISETP.NE.AND.EX P2, PT, R87, RZ, PT, P2 ;  /* 0x000000ff5700720c */ /* 0x000ff60003f45320 */
[----:B------:R-:W-:Y:S02]  /*68e0*/  @!UPT UIADD3 URZ, UPT, UPT, URZ, URZ, URZ ;  /* 0x000000fffffff290 */ /* 0x000fe4000fffe0ff */
[----:B------:R-:W1:Y:S01]  /*68f0*/  @P2 LDC.64 R2, c[0x0][0x888] ;  /* 0x00022200ff022b82 */ /* 0x000e620000000a00 */
[----:B------:R-:W-:Y:S04]  /*6900*/  @P2 IMAD R0, R88, UR36, RZ ;  /* 0x0000002458002c24 */ /* 0x000fe8000f8e02ff */
[----:B-1----:R-:W-:Y:S04]  /*6910*/  @P2 IMAD.WIDE R2, R0, 0x4, R2 ;  /* 0x0000000400022825 */ /* 0x002fe800078e0202 */
[----:B------:R-:W-:Y:S01]  /*6920*/  HFMA2 R0, -RZ, RZ, 0, 5.9604644775390625e-08 ;  /* 0x00000001ff007431 */ /* 0x000fe200000001ff */
[----:B-----5:R1:W5:Y:S04]  /*6930*/  @P2 LDG.E R48, desc[UR40][R2.64] ;  /* 0x0000002802302981 */ /* 0x020368000c1e1900 */
[----:B------:R-:W-:Y:S01]  /*6940*/  @!P2 PRMT R98, R0, 0x7610, R98 ;  /* 0x000076100062a816 */ /* 0x000fe20000000062 */
[----:B-1----:R-:W2:Y:S06]  /*6950*/  @!P2 LDC R48, c[0x0][0x880] ;  /* 0x00022000ff30ab82 */ /* 0x002eac0000000800 */
.L_x_122:
[----:B------:R-:W-:Y:S05]  /*6960*/  @!P4 BRA `(.L_x_123) ;  /* 0x000000000020c947 */ /* 0x000fea0003800000 */
[----:B------:R-:W-:Y:S04]  /*6970*/  ISETP.NE.U32.AND P2, PT, R82, RZ, PT ;  /* 0x000000ff5200720c */ /* 0x000fe80003f45070 */
[----:B------:R-:W-:Y:S11]  /*6980*/  ISETP.NE.AND.EX P2, PT, R83, RZ, PT, P2 ;  /* 0x000000ff5300720c */ /* 0x000ff60003f45320 */
[----:B------:R-:W-:Y:S02]  /*6990*/  @!UPT UIADD3 URZ, UPT, UPT, URZ, URZ, URZ ;  /* 0x000000fffffff290 */ /* 0x000fe4000fffe0ff */
[----:B------:R-:W1:Y:S01]  /*69a0*/  @P2 LDC.64 R2, c[0x0][0x8a8] ;  /* 0x00022a00ff022b82 */ /* 0x000e620000000a00 */
[----:B------:R-:W-:Y:S04]  /*69b0*/  @P2 IMAD R0, R84, UR36, RZ ;  /* 0x0000002454002c24 */ /* 0x000fe8000f8e02ff */
[----:B-1----:R-:W-:Y:S05]  /*69c0*/  @P2 IMAD.WIDE R2, R0, 0x4, R2 ;  /* 0x0000000400022825 */ /* 0x002fea00078e0202 */
[----:B-----5:R1:W5:Y:S02]  /*69d0*/  @P2 LDG.E R46, desc[UR40][R2.64] ;  /* 0x00000028022e2981 */ /* 0x020364000c1e1900 */
[----:B-1----:R-:W3:Y:S02]  /*69e0*/  @!P2 LDC R46, c[0x0][0x8a0] ;  /* 0x00022800ff2eab82 */ /* 0x002ee40000000800 */
.L_x_123:
[----:B--2--5:R-:W-:Y:S01]  /*69f0*/  @P0 ISETP.NE.AND P4, PT, R48, RZ, PT ;  /* 0x000000ff3000020c */ /* 0x024fe20003f85270 */
[----:B------:R-:W-:Y:S01]  /*6a00*/  IMAD.U32 R0, RZ, RZ, UR4 ;  /* 0x00000004ff007e24 */ /* 0x000fe2000f8e00ff */
[----:B------:R-:W-:Y:S01]  /*6a10*/  @P0 LOP3.LUT P2, RZ, R98, 0xff, RZ, 0xc0, !PT ;  /* 0x000000ff62ff0812 */ /* 0x000fe2000784c0ff */
[----:B------:R-:W-:Y:S01]  /*6a20*/  BSSY B1, `(.L_x_124) ;  /* 0x0000034000017945 */ /* 0x000fe20003800000 */
[----:B------:R-:W-:Y:S01]  /*6a30*/  @P0 SEL R3, RZ, 0xffffffff, P4 ;  /* 0xffffffffff030807 */ /* 0x000fe20002000000 */
[C---:B------:R-:W-:Y:S01]  /*6a40*/  IMAD R32, R44.reuse, 0x20, R47 ;  /* 0x000000202c207824 */ /* 0x040fe200078e022f */
[----:B------:R-:W-:Y:S02]  /*6a50*/  LEA R92, R44, UR43, 0x3 ;  /* 0x0000002b2c5c7c11 */ /* 0x000fe4000f8e18ff */
[----:B------:R-:W-:Y:S02]  /*6a60*/  CS2R R58, SRZ ;  /* 0x00000000003a7805 */ /* 0x000fe4000001ff00 */
[----:B------:R-:W-:Y:S02]  /*6a70*/  @P1 SEL R3, R0, R3, !P2 ;  /* 0x0000000300031207 */ /* 0x000fe40005000000 */
[----:B------:R-:W-:Y:S02]  /*6a80*/  CS2R R56, SRZ ;  /* 0x0000000000387805 */ /* 0x000fe4000001ff00 */
[----:B------:R-:W-:Y:S02]  /*6a90*/  SHF.L.U32 R5, R110, 0x1f, RZ ;  /* 0x0000001f6e057819 */ /* 0x000fe400000006ff */
[----:B------:R-:W-:Y:S02]  /*6aa0*/  CS2R R54, SRZ ;  /* 0x0000000000367805 */ /* 0x000fe4000001ff00 */
[----:B------:R-:W-:Y:S02]  /*6ab0*/  @P0 LOP3.LUT R3, R3, 0x1, RZ, 0xc0, !PT ;  /* 0x0000000103030812 */ /* 0x000fe400078ec0ff */
[----:B------:R-:W-:Y:S02]  /*6ac0*/  CS2R R52, SRZ ;  /* 0x0000000000347805 */ /* 0x000fe4000001ff00 */
[----:B------:R-:W-:Y:S02]  /*6ad0*/  PLOP3.LUT P5, PT, PT, PT, PT, 0x8, 0x80 ;  /* 0x000000000080781c */ /* 0x000fe40003fae170 */
[----:B------:R-:W-:Y:S11]  /*6ae0*/  ISETP.NE.U32.OR P1, PT, R3, 0x1, !P0 ;  /* 0x000000010300780c */ /* 0x000ff60004725470 */
[----:B------:R-:W-:Y:S02]  /*6af0*/  @!UPT UIADD3 URZ, UPT, UPT, URZ, URZ, URZ ;  /* 0x000000fffffff290 */ /* 0x000fe4000fffe0ff */
[----:B------:R-:W-:Y:S04]  /*6b00*/  @P1 SHF.L.U32 R2, R108, 0x1f, RZ ;  /* 0x0000001f6c021819 */ /* 0x000fe800000006ff */
[----:B------:R-:W1:Y:S01]  /*6b10*/  @P1 SYNCS.PHASECHK.TRANS64.TRYWAIT P0, [UR43+0x2b0], R2 ;  /* 0x0002b002ff0015a7 */ /* 0x000e62000800112b */
[----:B------:R2:W4:Y:S01]  /*6b20*/  SYNCS.PHASECHK.TRANS64.TRYWAIT P4, [R92+URZ+0x2f0], R5 ;  /* 0x0002f0055c0075a7 */ /* 0x00052200080811ff */
[----:B-1----:R-:W-:Y:S01]  /*6b30*/  @P1 PLOP3.LUT P5, PT, P0, PT, PT, 0x8, 0x80 ;  /* 0x000000000080181c */ /* 0x002fe200007ae170 */
[----:B------:R-:W-:Y:S01]  /*6b40*/  @!UPT UIADD3 URZ, UPT, UPT, URZ, URZ, URZ ;  /* 0x000000fffffff290 */ /* 0x000fe2000fffe0ff */
[----:B--2-4-:R-:W-:Y:S11]  /*6b50*/  @!P1 BRA `(.L_x_125) ;  /* 0x0000000000809947 */ /* 0x014ff60003800000 */
[----:B------:R-:W-:Y:S01]  /*6b60*/  ISETP.NE.U32.AND P0, PT, RZ, UR38, PT ;  /* 0x00000026ff007c0c */ /* 0x000fe2000bf05070 */
[----:B------:R-:W-:Y:S01]  /*6b70*/  BSSY B0, `(.L_x_126) ;  /* 0x0000012000007945 */ /* 0x000fe20003800000 */
[----:B------:R-:W-:Y:S02]  /*6b80*/  ISETP.NE.AND P2, PT, R48, RZ, PT ;  /* 0x000000ff3000720c */ /* 0x000fe40003f45270 */
[----:B------:R-:W-:Y:S02]  /*6b90*/  CS2R R54, SRZ ;  /* 0x0000000000367805 */ /* 0x000fe4000001ff00 */
[----:B------:R-:W-:Y:S02]  /*6ba0*/  ISETP.NE.AND.EX P0, PT, RZ, UR39, PT, P0 ;  /* 0x00000027ff007c0c */ /* 0x000fe4000bf05300 */
[----:B------:R-:W-:Y:S02]  /*6bb0*/  CS2R R52, SRZ ;  /* 0x0000000000347805 */ /* 0x000fe4000001ff00 */
[----:B------:R-:W-:Y:S02]  /*6bc0*/  LOP3.LUT P1, RZ, R98, 0xff, RZ, 0xc0, !PT ;  /* 0x000000ff62ff7812 */ /* 0x000fe4000782c0ff */
[----:B------:R-:W-:Y:S02]  /*6bd0*/  CS2R R58, SRZ ;  /* 0x00000000003a7805 */ /* 0x000fe4000001ff00 */
[----:B------:R-:W-:Y:S02]  /*6be0*/  SEL R0, RZ, 0xffffffff, P2 ;  /* 0xffffffffff007807 */ /* 0x000fe40001000000 */
[----:B------:R-:W-:Y:S02]  /*6bf0*/  CS2R R56, SRZ ;  /* 0x0000000000387805 */ /* 0x000fe4000001ff00 */
[----:B------:R-:W-:Y:S04]  /*6c00*/  SEL R3, RZ, 0xffffffff, P0 ;  /* 0xffffffffff037807 */ /* 0x000fe80000000000 */
[----:B------:R-:W-:Y:S04]  /*6c10*/  @P3 SEL R0, R3, R0, !P1 ;  /* 0x0000000003003207 */ /* 0x000fe80004800000 */
[----:B------:R-:W-:Y:S04]  /*6c20*/  LOP3.LUT R0, R0, 0x1, RZ, 0xc0, !PT ;  /* 0x0000000100007812 */ /* 0x000fe800078ec0ff */
[----:B------:R-:W-:Y:S01]  /*6c30*/  ISETP.NE.U32.AND P0, PT, R0, 0x1, PT ;  /* 0x000000010000780c */ /* 0x000fe20003f05070 */
[----:B------:R-:W-:Y:S01]  /*6c40*/  @!UPT UIADD3 URZ, UPT, UPT, URZ, URZ, URZ ;  /* 0x000000fffffff290 */ /* 0x000fe2000fffe0ff */
[----:B------:R-:W-:Y:S11]  /*6c50*/  @!P5 BRA `(.L_x_127) ;  /* 0x00000000000cd947 */ /* 0x000ff60003800000 */
[----:B------:R-:W-:Y:S04]  /*6c60*/  SHF.L.U32 R3, R108, 0x1f, RZ ;  /* 0x0000001f6c037819 */ /* 0x000fe800000006ff */
[----:B------:R-:W1:Y:S02]  /*6c70*/  SYNCS.PHASECHK.TRANS64.TRYWAIT P1, [UR43+0x2b0], R3 ;  /* 0x0002b003ff0075a7 */ /* 0x000e64000802112b */
[----:B-1----:R-:W-:Y:S05]  /*6c80*/  @!P1 BRA `(.L_x_128) ;  /* 0x0000002400149947 */ /* 0x002fea0003800000 */
.L_x_127:
[----:B------:R-:W-:Y:S05]  /*6c90*/  BSYNC B0 ;  /* 0x0000000000007941 */ /* 0x000fea0003800000 */
.L_x_126:
[----:B------:R2:W4:Y:S01]  /*6ca0*/  @P0 LDS.128 R52, [R105+UR43+0x400] ;  /* 0x0004002b69340984 */ /* 0x0005220008000c00 */
[----:B------:R-:W-:Y:S01]  /*6cb0*/  UIADD3 UR4, UPT, UPT, UR43, 0x2b8, URZ ;  /* 0x000002b82b047890 */ /* 0x000fe2000fffe0ff */
[----:B------:R-:W-:Y:S02]  /*6cc0*/  LOP3.LUT R108, R108, 0x1, RZ, 0x3c, !PT ;  /* 0x000000016c6c7812 */ /* 0x000fe400078e3cff */
[----:B------:R2:W1:Y:S01]  /*6cd0*/  @P0 LDS.128 R56, [R104+0x400] ;  /* 0x0004000068380984 */ /* 0x0004620000000c00 */
[----:B------:R-:W-:Y:S01]  /*6ce0*/  UPRMT UR4, UR37, 0x654, UR4 ;  /* 0x0000065425047896 */ /* 0x000fe20008000004 */
[----:B------:R-:W-:Y:S01]  /*6cf0*/  @!PT LDS RZ, [RZ] ;  /* 0x00000000fffff984 */ /* 0x000fe20000000800 */
[----:B------:R-:W-:Y:S01]  /*6d00*/  @!PT LDS RZ, [RZ] ;  /* 0x00000000fffff984 */ /* 0x000fe20000000800 */
[----:B------:R-:W-:Y:S01]  /*6d10*/  @!PT LDS RZ, [RZ] ;  /* 0x00000000fffff984 */ /* 0x000fe20000000800 */
[----:B------:R-:W-:Y:S01]  /*6d20*/  @!PT LDS RZ, [RZ] ;  /* 0x00000000fffff984 */ /* 0x000fe20000000800 */
[----:B------:R5:W-:Y:S06]  /*6d30*/  MEMBAR.ALL.CTA ;  /* 0x0000000000007992 */ /* 0x000bec0000008000 */
[----:B-----5:R-:W5:Y:S02]  /*6d40*/  FENCE.VIEW.ASYNC.S ;  /* 0x00000000000073c6 */ /* 0x020f640000000000 */
[----:B-----5:R-:W-:Y:S03]  /*6d50*/  SYNCS.ARRIVE.TRANS64.RED.A1T0 RZ, [UR4], RZ ;  /* 0x000000ffffff79a7 */ /* 0x020fe60008100404 */
.L_x_125:
[----:B------:R-:W-:Y:S05]  /*6d60*/  BSYNC B1 ;  /* 0x0000000000017941 */ /* 0x000fea0003800000 */
.L_x_124:
[----:B-1----:R-:W-:Y:S04]  /*6d70*/  SHF.R.U32.HI R3, RZ, 0x15, R32 ;  /* 0x00000015ff037819 */ /* 0x002fe80000011620 */
[----:B------:R-:W-:Y:S01]  /*6d80*/  LOP3.LUT P0, RZ, R3, 0x3, R106, 0x48, !PT ;  /* 0x0000000303ff7812 */ /* 0x000fe2000780486a */
[----:B------:R-:W-:Y:S01]  /*6d90*/  @!UPT UIADD3 URZ, UPT, UPT, URZ, URZ, URZ ;  /* 0x000000fffffff290 */ /* 0x000fe2000fffe0ff */
[----:B------:R-:W-:Y:S11]  /*6da0*/  @P4 BRA `(.L_x_129) ;  /* 0x0000000000084947 */ /* 0x000ff60003800000 */
[----:B------:R-:W1:Y:S02]  /*6db0*/  SYNCS.PHASECHK.TRANS64.TRYWAIT P1, [R92+URZ+0x2f0], R5 ;  /* 0x0002f0055c0075a7 */ /* 0x000e6400080211ff */
[----:B-1----:R-:W-:Y:S05]  /*6dc0*/  @!P1 BRA `(.L_x_130) ;  /* 0x0000002000dc9947 */ /* 0x002fea0003800000 */
.L_x_129:
[----:B------:R-:W-:Y:S05]  /*6dd0*/  @!P0 BRA `(.L_x_131) ;  /* 0x0000000000408947 */ /* 0x000fea0003800000 */
[----:B------:R-:W1:Y:S01]  /*6de0*/  LDCU.64 UR8, c[0x4][0x70] ;  /* 0x01000e00ff0877ac */ /* 0x000e620008000a00 */
[----:B------:R-:W-:Y:S01]  /*6df0*/  MOV R3, 0x0 ;  /* 0x0000000000037802 */ /* 0x000fe20000000f00 */
[----:B------:R-:W-:Y:S02]  /*6e00*/  HFMA2 R12, -RZ, RZ, 0, 5.9604644775390625e-08 ;  /* 0x00000001ff0c7431 */ /* 0x000fe400000001ff */
[----:B------:R-:W-:Y:S02]  /*6e10*/  IMAD.MOV.U32 R8, RZ, RZ, 0x192 ;  /* 0x00000192ff087424 */ /* 0x000fe400078e00ff */
[----:B------:R-:W-:Y:S01]  /*6e20*/  IMAD.MOV.U32 R13, RZ, RZ, RZ ;  /* 0x000000ffff0d7224 */ /* 0x000fe200078e00ff */
[----:B------:R-:W5:Y:S01]  /*6e30*/  LDCU.64 UR6, c[0x4][0x78] ;  /* 0x01000f00ff0677ac */ /* 0x000f620008000a00 */
[----:B------:R-:W2:Y:S01]  /*6e40*/  LDC.64 R2, c[0x4][R3] ;  /* 0x0100000003027b82 */ /* 0x000ea20000000a00 */
[----:B------:R-:W3:Y:S01]  /*6e50*/  LDCU.64 UR4, c[0x4][0x10] ;  /* 0x01000200ff0477ac */ /* 0x000ee20008000a00 */
[----:B-1----:R-:W-:Y:S01]  /*6e60*/  MOV R5, UR9 ;  /* 0x0000000900057c02 */ /* 0x002fe20008000f00 */
[----:B------:R-:W-:Y:S01]  /*6e70*/  IMAD.U32 R4, RZ, RZ, UR8 ;  /* 0x00000008ff047e24 */ /* 0x000fe2000f8e00ff */
[----:B-----5:R-:W-:Y:S01]  /*6e80*/  MOV R7, UR7 ;  /* 0x0000000700077c02 */ /* 0x020fe20008000f00 */
[----:B------:R-:W-:Y:S01]  /*6e90*/  IMAD.U32 R6, RZ, RZ, UR6 ;  /* 0x00000006ff067e24 */ /* 0x000fe2000f8e00ff */
[----:B---3--:R-:W-:Y:S01]  /*6ea0*/  MOV R11, UR5 ;  /* 0x00000005000b7c02 */ /* 0x008fe20008000f00 */
[----:B------:R-:W-:Y:S02]  /*6eb0*/  IMAD.U32 R10, RZ, RZ, UR4 ;  /* 0x00000004ff0a7e24 */ /* 0x000fe4000f8e00ff */
[----:B------:R-:W-:Y:S07]  /*6ec0*/  LEPC R20, `(.L_x_131) ;  /* 0x000000001014794e */ /* 0x000fee0000000000 */
[----:B--2-4-:R-:W-:Y:S05]  /*6ed0*/  CALL.ABS.NOINC R2 ;  /* 0x0000000002007343 */ /* 0x014fea0003c00000 */
.L_x_131:
[----:B------:R-:W-:Y:S01]  /*6ee0*/  LOP3.LUT P0, RZ, R103, 0x60, RZ, 0xc0, !PT ;  /* 0x0000006067ff7812 */ /* 0x000fe2000780c0ff */
[----:B------:R-:W-:Y:S05]  /*6ef0*/  WARPSYNC.ALL ;  /* 0x0000000000007948 */ /* 0x000fea0003800000 */
[----:B----4-:R-:W-:Y:S01]  /*6f00*/  IMAD.SHL.U32 R78, R53, 0x100, RZ ;  /* 0x00000100354e7824 */ /* 0x010fe200078e00ff */
[----:B------:R-:W-:Y:S01]  /*6f10*/  R2UR UR4, R32 ;  /* 0x00000000200472ca */ /* 0x000fe200000e0000 */
[----:B------:R-:W-:Y:S01]  /*6f20*/  IMAD.SHL.U32 R72, R55, 0x100, RZ ;  /* 0x0000010037487824 */ /* 0x000fe200078e00ff */
[C---:B------:R-:W-:Y:S01]  /*6f30*/  SHF.L.U32 R50, R52.reuse, 0x10, RZ ;  /* 0x0000001034327819 */ /* 0x040fe200000006ff */
[----:B------:R-:W-:Y:S01]  /*6f40*/  IMAD.SHL.U32 R66, R57, 0x100, RZ ;  /* 0x0000010039427824 */ /* 0x000fe200078e00ff */
[C---:B------:R-:W-:Y:S01]  /*6f50*/  PRMT R49, R52.reuse, 0x8880, RZ ;  /* 0x0000888034317816 */ /* 0x040fe200000000ff */
[----:B------:R-:W-:Y:S01]  /*6f60*/  IMAD.SHL.U32 R60, R59, 0x100, RZ ;  /* 0x000001003b3c7824 */ /* 0x000fe200078e00ff */
[----:B------:R-:W-:Y:S01]  /*6f70*/  SHF.L.U32 R51, R52, 0x8, RZ ;  /* 0x0000000834337819 */ /* 0x000fe200000006ff */
[----:B------:R-:W-:Y:S01]  /*6f80*/  BSSY.RECONVERGENT B0, `(.L_x_132) ;  /* 0x000009f000007945 */ /* 0x000fe20003800200 */
[----:B------:R-:W-:Y:S02]  /*6f90*/  SHF.R.S32.HI R50, RZ, 0x18, R50 ;  /* 0x00000018ff327819 */ /* 0x000fe40000011432 */
[C---:B------:R-:W-:Y:S02]  /*6fa0*/  PRMT R80, R53.reuse, 0x8880, RZ ;  /* 0x0000888035507816 */ /* 0x040fe400000000ff */
[----:B------:R-:W-:Y:S01]  /*6fb0*/  SHF.R.S32.HI R51, RZ, 0x18, R51 ;  /* 0x00000018ff337819 */ /* 0x000fe20000011433 */
[----:B------:R-:W3:Y:S01]  /*6fc0*/  LDTM.x32 R4, tmem[UR4] ;  /* 0x00000004000479ee */ /* 0x000ee200082c0000 */
[----:B------:R-:W-:Y:S01]  /*6fd0*/  NOP ;  /* 0x0000000000007918 */ /* 0x000fe20000000000 */
[----:B------:R-:W-:Y:S02]  /*6fe0*/  R2UR UR5, R92 ;  /* 0x000000005c0572ca */ /* 0x000fe400000e0000 */
[----:B------:R-:W-:Y:S02]  /*6ff0*/  SHF.R.S32.HI R52, RZ, 0x18, R52 ;  /* 0x00000018ff347819 */ /* 0x000fe40000011434 */
[----:B------:R-:W-:Y:S02]  /*7000*/  SHF.L.U32 R79, R53, 0x10, RZ ;  /* 0x00000010354f7819 */ /* 0x000fe400000006ff */
[C---:B------:R-:W-:Y:S02]  /*7010*/  PRMT R77, R54.reuse, 0x8880, RZ ;  /* 0x00008880364d7816 */ /* 0x040fe400000000ff */
[----:B------:R-:W-:Y:S02]  /*7020*/  SHF.R.S32.HI R53, RZ, 0x18, R53 ;  /* 0x00000018ff357819 */ /* 0x000fe40000011435 */
[----:B------:R-:W-:Y:S02]  /*7030*/  SHF.L.U32 R76, R54, 0x10, RZ ;  /* 0x00000010364c7819 */ /* 0x000fe400000006ff */
[C---:B------:R-:W-:Y:S01]  /*7040*/  PRMT R74, R55.reuse, 0x8880, RZ ;  /* 0x00008880374a7816 */ /* 0x040fe200000000ff */
[----:B------:R-:W-:Y:S01]  /*7050*/  UIADD3 UR5, UPT, UPT, UR5, 0x310, URZ ;  /* 0x0000031005057890 */ /* 0x000fe2000fffe0ff */
[----:B------:R-:W-:Y:S02]  /*7060*/  SHF.L.U32 R73, R55, 0x10, RZ ;  /* 0x0000001037497819 */ /* 0x000fe400000006ff */
[C---:B------:R-:W-:Y:S01]  /*7070*/  PRMT R71, R56.reuse, 0x8880, RZ ;  /* 0x0000888038477816 */ /* 0x040fe200000000ff */
[----:B------:R-:W-:Y:S01]  /*7080*/  UPRMT UR5, UR37, 0x654, UR5 ;  /* 0x0000065425057896 */ /* 0x000fe20008000005 */
[----:B------:R-:W-:Y:S02]  /*7090*/  SHF.R.S32.HI R55, RZ, 0x18, R55 ;  /* 0x00000018ff377819 */ /* 0x000fe40000011437 */
[----:B------:R-:W-:Y:S01]  /*70a0*/  SHF.L.U32 R70, R56, 0x10, RZ ;  /* 0x0000001038467819 */ /* 0x000fe200000006ff */
[C---:B---3--:R-:W-:Y:S01]  /*70b0*/  IMAD R4, R46.reuse, R4, RZ ;  /* 0x000000042e047224 */ /* 0x048fe200078e02ff */
[C---:B------:R-:W-:Y:S01]  /*70c0*/  PRMT R68, R57.reuse, 0x8880, RZ ;  /* 0x0000888039447816 */ /* 0x040fe200000000ff */
[C---:B------:R-:W-:Y:S01]  /*70d0*/  IMAD R5, R46.reuse, R5, RZ ;  /* 0x000000052e057224 */ /* 0x040fe200078e02ff */
[----:B------:R-:W-:Y:S01]  /*70e0*/  SHF.L.U32 R67, R57, 0x10, RZ ;  /* 0x0000001039437819 */ /* 0x000fe200000006ff */
[C---:B------:R-:W-:Y:S01]  /*70f0*/  IMAD R6, R46.reuse, R6, RZ ;  /* 0x000000062e067224 */ /* 0x040fe200078e02ff */
[----:B------:R-:W-:Y:S01]  /*7100*/  SYNCS.ARRIVE.TRANS64.RED.A1T0 RZ, [UR5], RZ ;  /* 0x000000ffffff79a7 */ /* 0x000fe20008100405 */
[----:B------:R-:W-:Y:S01]  /*7110*/  IMAD R4, R49, R48, R4 ;  /* 0x0000003031047224 */ /* 0x000fe200078e0204 */
[----:B------:R-:W-:Y:S01]  /*7120*/  MOV R49, R80 ;  /* 0x0000005000317202 */ /* 0x000fe20000000f00 */
[----:B------:R-:W-:Y:S01]  /*7130*/  IMAD R7, R46, R7, RZ ;  /* 0x000000072e077224 */ /* 0x000fe200078e02ff */
[----:B------:R-:W-:Y:S01]  /*7140*/  PRMT R65, R58, 0x8880, RZ ;  /* 0x000088803a417816 */ /* 0x000fe200000000ff */
[-C--:B------:R-:W-:Y:S01]  /*7150*/  IMAD R5, R50, R48.reuse, R5 ;  /* 0x0000003032057224 */ /* 0x080fe200078e0205 */
[----:B------:R-:W-:Y:S01]  /*7160*/  SHF.R.S32.HI R50, RZ, 0x18, R79 ;  /* 0x00000018ff327819 */ /* 0x000fe2000001144f */
[----:B------:R-:W-:Y:S01]  /*7170*/  IMAD R6, R51, R48, R6 ;  /* 0x0000003033067224 */ /* 0x000fe200078e0206 */
[----:B------:R-:W-:Y:S01]  /*7180*/  SHF.R.S32.HI R51, RZ, 0x18, R78 ;  /* 0x00000018ff337819 */ /* 0x000fe2000001144e */
[----:B------:R-:W-:Y:S01]  /*7190*/  IMAD R8, R46, R8, RZ ;  /* 0x000000082e087224 */ /* 0x000fe200078e02ff */
[----:B------:R-:W-:Y:S01]  /*71a0*/  SHF.R.S32.HI R57, RZ, 0x18, R57 ;  /* 0x00000018ff397819 */ /* 0x000fe20000011439 */
[----:B------:R-:W-:Y:S01]  /*71b0*/  IMAD R7, R52, R48, R7 ;  /* 0x0000003034077224 */ /* 0x000fe200078e0207 */
[----:B------:R-:W-:Y:S01]  /*71c0*/  SHF.L.U32 R64, R58, 0x10, RZ ;  /* 0x000000103a407819 */ /* 0x000fe200000006ff */
[C---:B------:R-:W-:Y:S01]  /*71d0*/  IMAD R9, R46.reuse, R9, RZ ;  /* 0x000000092e097224 */ /* 0x040fe200078e02ff */
[----:B------:R-:W-:Y:S01]  /*71e0*/  PRMT R62, R59, 0x8880, RZ ;  /* 0x000088803b3e7816 */ /* 0x000fe200000000ff */
[C---:B------:R-:W-:Y:S01]  /*71f0*/  IMAD R10, R46.reuse, R10, RZ ;  /* 0x0000000a2e0a7224 */ /* 0x040fe200078e02ff */
[----:B------:R-:W-:Y:S01]  /*7200*/  I2IP.S8.S32.SAT R92, R7, R6, RZ ;  /* 0x00000006075c7239 */ /* 0x000fe200000014ff */
[----:B------:R-:W-:Y:S01]  /*7210*/  IMAD R8, R49, R48, R8 ;  /* 0x0000003031087224 */ /* 0x000fe200078e0208 */
[----:B------:R-:W-:Y:S01]  /*7220*/  MOV R49, R77 ;  /* 0x0000004d00317202 */ /* 0x000fe20000000f00 */
[----:B------:R-:W-:Y:S01]  /*7230*/  IMAD R11, R46, R11, RZ ;  /* 0x0000000b2e0b7224 */ /* 0x000fe200078e02ff */
[----:B------:R-:W-:Y:S01]  /*7240*/  I2IP.S8.S32.SAT R92, R5, R4, R92 ;  /* 0x00000004055c7239 */ /* 0x000fe2000000145c */
[-C--:B------:R-:W-:Y:S01]  /*7250*/  IMAD R9, R50, R48.reuse, R9 ;  /* 0x0000003032097224 */ /* 0x080fe200078e0209 */
[----:B------:R-:W-:Y:S01]  /*7260*/  SHF.R.S32.HI R50, RZ, 0x18, R76 ;  /* 0x00000018ff327819 */ /* 0x000fe2000001144c */
[----:B------:R-:W-:Y:S01]  /*7270*/  IMAD R10, R51, R48, R10 ;  /* 0x00000030330a7224 */ /* 0x000fe200078e020a */
[----:B------:R-:W-:Y:S01]  /*7280*/  MOV R51, R74 ;  /* 0x0000004a00337202 */ /* 0x000fe20000000f00 */
[----:B------:R-:W-:Y:S01]  /*7290*/  IMAD R12, R46, R12, RZ ;  /* 0x0000000c2e0c7224 */ /* 0x000fe200078e02ff */
[----:B------:R-:W-:Y:S01]  /*72a0*/  SHF.L.U32 R75, R54, 0x8, RZ ;  /* 0x00000008364b7819 */ /* 0x000fe200000006ff */
[-C--:B------:R-:W-:Y:S01]  /*72b0*/  IMAD R11, R53, R48.reuse, R11 ;  /* 0x00000030350b7224 */ /* 0x080fe200078e020b */
[----:B------:R-:W-:Y:S01]  /*72c0*/  SHF.R.S32.HI R54, RZ, 0x18, R54 ;  /* 0x00000018ff367819 */ /* 0x000fe20000011436 */
[C---:B------:R-:W-:Y:S01]  /*72d0*/  IMAD R13, R46.reuse, R13, RZ ;  /* 0x0000000d2e0d7224 */ /* 0x040fe200078e02ff */
[----:B------:R-:W-:Y:S01]  /*72e0*/  SHF.R.S32.HI R53, RZ, 0x18, R72 ;  /* 0x00000018ff357819 */ /* 0x000fe20000011448 */
[----:B------:R-:W-:Y:S01]  /*72f0*/  IMAD R12, R49, R48, R12 ;  /* 0x00000030310c7224 */ /* 0x000fe200078e020c */
[----:B------:R-:W-:Y:S01]  /*7300*/  SHF.R.S32.HI R49, RZ, 0x18, R75 ;  /* 0x00000018ff317819 */ /* 0x000fe2000001144b */
[C---:B------:R-:W-:Y:S01]  /*7310*/  IMAD R14, R46.reuse, R14, RZ ;  /* 0x0000000e2e0e7224 */ /* 0x040fe200078e02ff */
[----:B------:R-:W-:Y:S01]  /*7320*/  I2IP.S8.S32.SAT R93, R11, R10, RZ ;  /* 0x0000000a0b5d7239 */ /* 0x000fe200000014ff */
[----:B------:R-:W-:Y:S01]  /*7330*/  IMAD R15, R46, R15, RZ ;  /* 0x0000000f2e0f7224 */ /* 0x000fe200078e02ff */
[----:B------:R-:W-:Y:S01]  /*7340*/  SHF.L.U32 R61, R59, 0x10, RZ ;  /* 0x000000103b3d7819 */ /* 0x000fe200000006ff */
[----:B------:R-:W-:Y:S01]  /*7350*/  IMAD R13, R50, R48, R13 ;  /* 0x00000030320d7224 */ /* 0x000fe200078e020d */
[----:B------:R-:W-:Y:S01]  /*7360*/  I2IP.S8.S32.SAT R93, R9, R8, R93 ;  /* 0x00000008095d7239 */ /* 0x000fe2000000145d */
[C---:B------:R-:W-:Y:S01]  /*7370*/  IMAD R16, R46.reuse, R16, RZ ;  /* 0x000000102e107224 */ /* 0x040fe200078e02ff */
[----:B------:R-:W-:Y:S01]  /*7380*/  SHF.R.S32.HI R50, RZ, 0x18, R73 ;  /* 0x00000018ff327819 */ /* 0x000fe20000011449 */
[-C--:B------:R-:W-:Y:S01]  /*7390*/  IMAD R14, R49, R48.reuse, R14 ;  /* 0x00000030310e7224 */ /* 0x080fe200078e020e */
[----:B------:R-:W-:Y:S01]  /*73a0*/  SHF.R.S32.HI R59, RZ, 0x18, R59 ;  /* 0x00000018ff3b7819 */ /* 0x000fe2000001143b */
[----:B------:R-:W-:Y:S01]  /*73b0*/  IMAD R17, R46, R17, RZ ;  /* 0x000000112e117224 */ /* 0x000fe200078e02ff */
[----:B------:R-:W-:Y:S01]  /*73c0*/  SHF.L.U32 R69, R56, 0x8, RZ ;  /* 0x0000000838457819 */ /* 0x000fe200000006ff */
[----:B------:R-:W-:Y:S01]  /*73d0*/  IMAD R15, R54, R48, R15 ;  /* 0x00000030360f7224 */ /* 0x000fe200078e020f */
[----:B------:R-:W-:Y:S01]  /*73e0*/  SHF.R.S32.HI R56, RZ, 0x18, R56 ;  /* 0x00000018ff387819 */ /* 0x000fe20000011438 */
[----:B------:R-:W-:Y:S01]  /*73f0*/  IMAD R18, R46, R18, RZ ;  /* 0x000000122e127224 */ /* 0x000fe200078e02ff */
[----:B------:R-:W-:Y:S01]  /*7400*/  SHF.L.U32 R63, R58, 0x8, RZ ;  /* 0x000000083a3f7819 */ /* 0x000fe200000006ff */
[----:B------:R-:W-:Y:S01]  /*7410*/  IMAD R16, R51, R48, R16 ;  /* 0x0000003033107224 */ /* 0x000fe200078e0210 */
[----:B------:R-:W-:Y:S01]  /*7420*/  I2IP.S8.S32.SAT R94, R15, R14, RZ ;  /* 0x0000000e0f5e7239 */ /* 0x000fe200000014ff */
[----:B------:R-:W-:Y:S01]  /*7430*/  IMAD R19, R46, R19, RZ ;  /* 0x000000132e137224 */ /* 0x000fe200078e02ff */
[----:B------:R-:W-:Y:S01]  /*7440*/  SHF.R.S32.HI R51, RZ, 0x18, R70 ;  /* 0x00000018ff337819 */ /* 0x000fe20000011446 */
[----:B------:R-:W-:Y:S01]  /*7450*/  IMAD R17, R50, R48, R17 ;  /* 0x0000003032117224 */ /* 0x000fe200078e0211 */
[----:B------:R-:W-:Y:S01]  /*7460*/  I2IP.S8.S32.SAT R94, R13, R12, R94 ;  /* 0x0000000c0d5e7239 */ /* 0x000fe2000000145e */
[C---:B------:R-:W-:Y:S01]  /*7470*/  IMAD R0, R46.reuse, R20, RZ ;  /* 0x000000142e007224 */ /* 0x040fe200078e02ff */
[----:B------:R-:W-:Y:S01]  /*7480*/  SHF.R.S32.HI R50, RZ, 0x18, R69 ;  /* 0x00000018ff327819 */ /* 0x000fe20000011445 */
[-C--:B------:R-:W-:Y:S01]  /*7490*/  IMAD R18, R53, R48.reuse, R18 ;  /* 0x0000003035127224 */ /* 0x080fe200078e0212 */
[----:B------:R-:W-:Y:S01]  /*74a0*/  SHF.R.S32.HI R58, RZ, 0x18, R58 ;  /* 0x00000018ff3a7819 */ /* 0x000fe2000001143a */
[----:B------:R-:W-:Y:S01]  /*74b0*/  IMAD.MOV.U32 R49, RZ, RZ, R71 ;  /* 0x000000ffff317224 */ /* 0x000fe200078e0047 */
[----:B------:R-:W-:Y:S01]  /*74c0*/  SHF.R.S32.HI R53, RZ, 0x18, R60 ;  /* 0x00000018ff357819 */ /* 0x000fe2000001143c */
[C---:B------:R-:W-:Y:S02]  /*74d0*/  IMAD R2, R46.reuse, R21, RZ ;  /* 0x000000152e027224 */ /* 0x040fe400078e02ff */
[----:B------:R-:W-:Y:S02]  /*74e0*/  IMAD R19, R55, R48, R19 ;  /* 0x0000003037137224 */ /* 0x000fe400078e0213 */
[C---:B------:R-:W-:Y:S02]  /*74f0*/  IMAD R3, R46.reuse, R22, RZ ;  /* 0x000000162e037224 */ /* 0x040fe400078e02ff */
[----:B------:R-:W-:Y:S01]  /*7500*/  IMAD R0, R49, R48, R0 ;  /* 0x0000003031007224 */ /* 0x000fe200078e0200 */
[----:B------:R-:W-:Y:S01]  /*7510*/  I2IP.S8.S32.SAT R95, R19, R18, RZ ;  /* 0x00000012135f7239 */ /* 0x000fe200000014ff */
[C---:B------:R-:W-:Y:S01]  /*7520*/  IMAD R23, R46.reuse, R23, RZ ;  /* 0x000000172e177224 */ /* 0x040fe200078e02ff */
[----:B------:R-:W-:Y:S01]  /*7530*/  MOV R49, R68 ;  /* 0x0000004400317202 */ /* 0x000fe20000000f00 */
[----:B------:R-:W-:Y:S01]  /*7540*/  IMAD R2, R51, R48, R2 ;  /* 0x0000003033027224 */ /* 0x000fe200078e0202 */
[----:B------:R-:W-:Y:S01]  /*7550*/  I2IP.S8.S32.SAT R95, R17, R16, R95 ;  /* 0x00000010115f7239 */ /* 0x000fe2000000145f */
[----:B------:R-:W-:Y:S01]  /*7560*/  IMAD R20, R46, R24, RZ ;  /* 0x000000182e147224 */ /* 0x000fe200078e02ff */
[----:B------:R-:W-:Y:S01]  /*7570*/  SHF.R.S32.HI R51, RZ, 0x18, R66 ;  /* 0x00000018ff337819 */ /* 0x000fe20000011442 */
[-C--:B------:R-:W-:Y:S01]  /*7580*/  IMAD R3, R50, R48.reuse, R3 ;  /* 0x0000003032037224 */ /* 0x080fe200078e0203 */
[----:B------:R-:W-:Y:S01]  /*7590*/  SHF.R.S32.HI R50, RZ, 0x18, R67 ;  /* 0x00000018ff327819 */ /* 0x000fe20000011443 */
[----:B------:R-:W-:Y:S01]  /*75a0*/  IMAD R21, R46, R25, RZ ;  /* 0x000000192e157224 */ /* 0x000fe200078e02ff */
[----:B------:R1:W-:Y:S01]  /*75b0*/  STS.128 [R105+UR43+0x1400], R92 ;  /* 0x0014005c69007988 */ /* 0x0003e20008000c2b */
[----:B------:R-:W-:Y:S02]  /*75c0*/  IMAD R23, R56, R48, R23 ;  /* 0x0000003038177224 */ /* 0x000fe400078e0217 */
[C---:B------:R-:W-:Y:S02]  /*75d0*/  IMAD R22, R46.reuse, R26, RZ ;  /* 0x0000001a2e167224 */ /* 0x040fe400078e02ff */
[-C--:B------:R-:W-:Y:S01]  /*75e0*/  IMAD R20, R49, R48.reuse, R20 ;  /* 0x0000003031147224 */ /* 0x080fe200078e0214 */
[----:B------:R-:W-:Y:S01]  /*75f0*/  I2IP.S8.S32.SAT R115, R23, R3, RZ ;  /* 0x0000000317737239 */ /* 0x000fe200000014ff */
[----:B------:R-:W-:Y:S01]  /*7600*/  IMAD R27, R46, R27, RZ ;  /* 0x0000001b2e1b7224 */ /* 0x000fe200078e02ff */
[----:B------:R-:W-:Y:S01]  /*7610*/  MOV R49, R65 ;  /* 0x0000004100317202 */ /* 0x000fe20000000f00 */
[----:B------:R-:W-:Y:S01]  /*7620*/  IMAD R21, R50, R48, R21 ;  /* 0x0000003032157224 */ /* 0x000fe200078e0215 */
[----:B------:R-:W-:Y:S01]  /*7630*/  I2IP.S8.S32.SAT R116, R2, R0, R115 ;  /* 0x0000000002747239 */ /* 0x000fe20000001473 */
[C---:B------:R-:W-:Y:S01]  /*7640*/  IMAD R24, R46.reuse, R28, RZ ;  /* 0x0000001c2e187224 */ /* 0x040fe200078e02ff */
[----:B------:R-:W-:Y:S01]  /*7650*/  SHF.R.S32.HI R50, RZ, 0x18, R64 ;  /* 0x00000018ff327819 */ /* 0x000fe20000011440 */
[----:B------:R-:W-:Y:S01]  /*7660*/  IMAD R22, R51, R48, R22 ;  /* 0x0000003033167224 */ /* 0x000fe200078e0216 */
[----:B------:R-:W-:Y:S01]  /*7670*/  MOV R51, R62 ;  /* 0x0000003e00337202 */ /* 0x000fe20000000f00 */
[-C--:B------:R-:W-:Y:S02]  /*7680*/  IMAD R27, R57, R48.reuse, R27 ;  /* 0x00000030391b7224 */ /* 0x080fe400078e021b */
[C---:B------:R-:W-:Y:S02]  /*7690*/  IMAD R25, R46.reuse, R29, RZ ;  /* 0x0000001d2e197224 */ /* 0x040fe400078e02ff */
[----:B------:R-:W-:Y:S01]  /*76a0*/  IMAD R24, R49, R48, R24 ;  /* 0x0000003031187224 */ /* 0x000fe200078e0218 */
[----:B------:R-:W-:Y:S01]  /*76b0*/  SHF.R.S32.HI R49, RZ, 0x18, R63 ;  /* 0x00000018ff317819 */ /* 0x000fe2000001143f */
[C---:B------:R-:W-:Y:S01]  /*76c0*/  IMAD R26, R46.reuse, R30, RZ ;  /* 0x0000001e2e1a7224 */ /* 0x040fe200078e02ff */
[----:B------:R-:W-:Y:S01]  /*76d0*/  I2IP.S8.S32.SAT R117, R27, R22, RZ ;  /* 0x000000161b757239 */ /* 0x000fe200000014ff */
[----:B------:R-:W-:Y:S02]  /*76e0*/  IMAD R31, R46, R31, RZ ;  /* 0x0000001f2e1f7224 */ /* 0x000fe400078e02ff */
[----:B------:R-:W-:Y:S01]  /*76f0*/  IMAD R25, R50, R48, R25 ;  /* 0x0000003032197224 */ /* 0x000fe200078e0219 */
[----:B------:R-:W-:Y:S01]  /*7700*/  SHF.R.S32.HI R50, RZ, 0x18, R61 ;  /* 0x00000018ff327819 */ /* 0x000fe2000001143d */
[C---:B------:R-:W-:Y:S01]  /*7710*/  IMAD R28, R46.reuse, R32, RZ ;  /* 0x000000202e1c7224 */ /* 0x040fe200078e02ff */
[----:B------:R-:W-:Y:S01]  /*7720*/  I2IP.S8.S32.SAT R117, R21, R20, R117 ;  /* 0x0000001415757239 */ /* 0x000fe20000001475 */
[-C--:B------:R-:W-:Y:S02]  /*7730*/  IMAD R26, R49, R48.reuse, R26 ;  /* 0x00000030311a7224 */ /* 0x080fe400078e021a */
[----:B------:R-:W-:Y:S02]  /*7740*/  IMAD R29, R46, R33, RZ ;  /* 0x000000212e1d7224 */ /* 0x000fe400078e02ff */
[-C--:B------:R-:W-:Y:S02]  /*7750*/  IMAD R31, R58, R48.reuse, R31 ;  /* 0x000000303a1f7224 */ /* 0x080fe400078e021f */
[----:B------:R-:W-:Y:S02]  /*7760*/  IMAD R28, R51, R48, R28 ;  /* 0x00000030331c7224 */ /* 0x000fe400078e021c */
[----:B------:R-:W-:Y:S01]  /*7770*/  IMAD R30, R46, R34, RZ ;  /* 0x000000222e1e7224 */ /* 0x000fe200078e02ff */
[----:B------:R-:W-:Y:S01]  /*7780*/  I2IP.S8.S32.SAT R114, R31, R26, RZ ;  /* 0x0000001a1f727239 */ /* 0x000fe200000014ff */
[----:B------:R-:W-:Y:S02]  /*7790*/  IMAD R29, R50, R48, R29 ;  /* 0x00000030321d7224 */ /* 0x000fe400078e021d */
[----:B------:R-:W-:Y:S01]  /*77a0*/  IMAD R35, R46, R35, RZ ;  /* 0x000000232e237224 */ /* 0x000fe200078e02ff */
[----:B------:R-:W-:Y:S01]  /*77b0*/  I2IP.S8.S32.SAT R118, R25, R24, R114 ;  /* 0x0000001819767239 */ /* 0x000fe20000001472 */
[-C--:B------:R-:W-:Y:S01]  /*77c0*/  IMAD R30, R53, R48.reuse, R30 ;  /* 0x00000030351e7224 */ /* 0x080fe200078e021e */
[----:B------:R-:W-:Y:S01]  /*77d0*/  IADD3 R114, PT, PT, R44, 0x1, RZ ;  /* 0x000000012c727810 */ /* 0x000fe20007ffe0ff */
[----:B------:R-:W-:Y:S05]  /*77e0*/  IMAD R35, R59, R48, R35 ;  /* 0x000000303b237224 */ /* 0x000fea00078e0223 */
[----:B------:R-:W-:Y:S04]  /*77f0*/  I2IP.S8.S32.SAT R120, R35, R30, RZ ;  /* 0x0000001e23787239 */ /* 0x000fe800000014ff */
[----:B------:R-:W-:Y:S05]  /*7800*/  I2IP.S8.S32.SAT R119, R29, R28, R120 ;  /* 0x0000001c1d777239 */ /* 0x000fea0000001478 */
[----:B------:R1:W-:Y:S01]  /*7810*/  STS.128 [R104+0x1400], R116 ;  /* 0x0014007468007388 */ /* 0x0003e20000000c00 */
[----:B------:R-:W-:Y:S01]  /*7820*/  @!PT LDS RZ, [RZ] ;  /* 0x00000000fffff984 */ /* 0x000fe20000000800 */
[----:B------:R-:W-:Y:S01]  /*7830*/  @!PT LDS RZ, [RZ] ;  /* 0x00000000fffff984 */ /* 0x000fe20000000800 */
[----:B------:R-:W-:Y:S01]  /*7840*/  @!PT LDS RZ, [RZ] ;  /* 0x00000000fffff984 */ /* 0x000fe20000000800 */
[----:B------:R-:W-:Y:S01]  /*7850*/  @!PT LDS RZ, [RZ] ;  /* 0x00000000fffff984 */ /* 0x000fe20000000800 */
[----:B------:R3:W-:Y:S07]  /*7860*/  MEMBAR.ALL.CTA ;  /* 0x0000000000007992 */ /* 0x0007ee0000008000 */
[----:B---3--:R-:W3:Y:S02]  /*7870*/  FENCE.VIEW.ASYNC.S ;  /* 0x00000000000073c6 */ /* 0x008ee40000000000 */
[----:B---3--:R-:W-:Y:S06]  /*7880*/  BAR.SYNC.DEFER_BLOCKING 0x1, 0x80 ;  /* 0x0042000000007b1d */ /* 0x008fec0000010000 */
[----:B------:R-:W-:Y:S05]  /*7890*/  @P0 BRA `(.L_x_133) ;  /* 0x0000000000340947 */ /* 0x000fea0003800000 */
[----:B------:R-:W-:Y:S01]  /*78a0*/  UIADD3 UR12, UPT, UPT, UR43, 0x1400, URZ ;  /* 0x000014002b0c7890 */ /* 0x000fe2000fffe0ff */
[----:B------:R-:W-:Y:S01]  /*78b0*/  R2UR UR9, R97 ;  /* 0x00000000610972ca */ /* 0x000fe200000e0000 */
[----:B------:R-:W-:Y:S01]  /*78c0*/  UIADD3 UR10, UP0, UPT, UR46, 0x680, URZ ;  /* 0x000006802e0a7890 */ /* 0x000fe2000ff1e0ff */
[----:B------:R-:W-:Y:S01]  /*78d0*/  R2UR UR8, R99 ;  /* 0x00000000630872ca */ /* 0x000fe200000e0000 */
[----:B------:R-:W-:Y:S02]  /*78e0*/  UMOV UR7, UR36 ;  /* 0x0000002400077c82 */ /* 0x000fe40008000000 */
[----:B------:R-:W-:Y:S01]  /*78f0*/  IMAD.U32 R111, RZ, RZ, UR12 ;  /* 0x0000000cff6f7e24 */ /* 0x000fe2000f8e00ff */
[----:B------:R-:W-:Y:S04]  /*7900*/  UIADD3.X UR11, UPT, UPT, URZ, UR47, URZ, UP0, !UPT ;  /* 0x0000002fff0b7290 */ /* 0x000fe800087fe4ff */
[----:B------:R-:W-:Y:S03]  /*7910*/  R2UR UR4, R111 ;  /* 0x000000006f0472ca */ /* 0x000fe600000e0000 */
[----:B------:R-:W-:Y:S02]  /*7920*/  USHF.L.U32 UR5, UR9, 0x5, URZ ;  /* 0x0000000509057899 */ /* 0x000fe400080006ff */
[----:B------:R-:W-:Y:S09]  /*7930*/  USHF.L.U32 UR6, UR8, 0x7, URZ ;  /* 0x0000000708067899 */ /* 0x000ff200080006ff */
[----:B------:R3:W-:Y:S01]  /*7940*/  UTMASTG.3D [UR4], [UR10] ;  /* 0x000000040a0073b5 */ /* 0x0007e20008010000 */
[----:B------:R0:W-:Y:S01]  /*7950*/  UTMACMDFLUSH ;  /* 0x00000000000079b7 */ /* 0x0001e20000000000 */
[----:B---3--:R-:W-:Y:S04]  /*7960*/  DEPBAR.LE SB0, 0x0 ;  /* 0x000080000000791a */ /* 0x008fe80000000000 */
.L_x_133:
[----:B------:R-:W-:Y:S05]  /*7970*/  BSYNC.RECONVERGENT B0 ;  /* 0x0000000000007941 */ /* 0x000fea0003800200 */
.L_x_132:
[----:B------:R-:W-:Y:S01]  /*7980*/  BAR.SYNC.DEFER_BLOCKING 0x1, 0x80 ;  /* 0x0042000000007b1d */ /* 0x000fe20000010000 */
[----:B------:R-:W-:Y:S01]  /*7990*/  ISETP.NE.AND P2, PT, R112, RZ, PT ;  /* 0x000000ff7000720c */ /* 0x000fe20003f45270 */
[----:B------:R-:W-:Y:S01]  /*79a0*/  IMAD.IADD R97, R43, 0x1, R81 ;  /* 0x000000012b617824 */ /* 0x000fe200078e0251 */
[----:B------:R-:W-:Y:S01]  /*79b0*/  ISETP.NE.AND P0, PT, R113, 0x2, PT ;  /* 0x000000027100780c */ /* 0x000fe20003f05270 */
[----:B------:R-:W-:Y:S01]  /*79c0*/  IMAD.IADD R99, R45, 0x1, R96 ;  /* 0x000000012d637824 */ /* 0x000fe200078e0260 */
[----:B------:R-:W-:Y:S02]  /*79d0*/  ISETP.NE.AND P1, PT, R114, 0x4, PT ;  /* 0x000000047200780c */ /* 0x000fe40003f25270 */
[----:B------:R-:W-:Y:S02]  /*79e0*/  SEL R0, RZ, 0x1, P0 ;  /* 0x00000001ff007807 */ /* 0x000fe40000000000 */
[----:B------:R-:W-:Y:S02]  /*79f0*/  SEL R3, RZ, 0x1, P1 ;  /* 0x00000001ff037807 */ /* 0x000fe40000800000 */
[----:B------:R-:W-:Y:S02]  /*7a00*/  LOP3.LUT R109, R109, R0, RZ, 0x3c, !PT ;  /* 0x000000006d6d7212 */ /* 0x000fe400078e3cff */
[----:B------:R-:W-:Y:S02]  /*7a10*/  LOP3.LUT R110, R110, R3, RZ, 0x3c, !PT ;  /* 0x000000036e6e7212 */ /* 0x000fe400078e3cff */
[----:B------:R-:W-:Y:S02]  /*7a20*/  @P2 R2UR UR36, R107 ;  /* 0x000000006b2422ca */ /* 0x000fe400000e0000 */
[----:B------:R-:W-:Y:S02]  /*7a30*/  SEL R113, R113, RZ, P0 ;  /* 0x000000ff71717207 */ /* 0x000fe40000000000 */
[----:B------:R-:W-:Y:S01]  /*7a40*/  SEL R44, R114, RZ, P1 ;  /* 0x000000ff722c7207 */ /* 0x000fe20000800000 */
[----:B------:R-:W-:Y:S10]  /*7a50*/  @P2 BRA `(.L_x_134) ;  /* 0xffffffe400802947 */ /* 0x000ff4000383ffff */
[----:B------:R-:W-:Y:S05]  /*7a60*/  EXIT ;  /* 0x000000000000794d */ /* 0x000fea0003800000 */
.L_x_20:
[----:B--2---:R2:W1:Y:S02]  /*7a70*/  SYNCS.PHASECHK.TRANS64.TRYWAIT P0, [R3+URZ+0x340], R2 ;  /* 0x00034002030075a7 */ /* 0x00446400080011ff */
[----:B-1----:R-:W-:Y:S05]  /*7a80*/  @!P0 NANOSLEEP.SYNCS 0x989680 ;  /* 0x009896800000895d */ /* 0x002fea0003900000 */
[----:B------:R-:W1:Y:S02]  /*7a90*/  @!P0 SYNCS.PHASECHK.TRANS64 P0, [R3+URZ+0x340], R2 ;  /* 0x00034002030085a7 */ /* 0x000e6400080010ff */
[----:B-1----:R-:W-:Y:S05]  /*7aa0*/  @!P0 BRA `(.L_x_20) ;  /* 0xfffffffc00f08947 */ /* 0x002fea000383ffff */
[----:B------:R-:W-:Y:S05]  /*7ab0*/  BRA `(.L_x_135) ;  /* 0xffffff9c00f47947 */ /* 0x000fea000383ffff */
.L_x_23:
[----:B-1----:R-:W-:-:S07]  /*7ac0*/  MOV R2, UR33 ;  /* 0x0000002100027c02 */ /* 0x002fce0008000f00 */
.L_x_136:
[----:B-1----:R1:W2:Y:S02]  /*7ad0*/  SYNCS.PHASECHK.TRANS64.TRYWAIT P0, [R2+URZ+0x158], R5 ;  /* 0x00015805020075a7 */ /* 0x0022a400080011ff */
[----:B--2---:R-:W-:Y:S05]  /*7ae0*/  @!P0 NANOSLEEP.SYNCS 0x989680 ;  /* 0x009896800000895d */ /* 0x004fea0003900000 */
[----:B------:R-:W2:Y:S02]  /*7af0*/  @!P0 SYNCS.PHASECHK.TRANS64 P0, [R2+URZ+0x158], R5 ;  /* 0x00015805020085a7 */ /* 0x000ea400080010ff */
[----:B--2---:R-:W-:Y:S05]  /*7b00*/  @!P0 BRA `(.L_x_136) ;  /* 0xfffffffc00f08947 */ /* 0x004fea000383ffff */
[----:B------:R-:W-:Y:S05]  /*7b10*/  BRA `(.L_x_22) ;  /* 0xffffffa000447947 */ /* 0x000fea000383ffff */
.L_x_29:
[----:B-1----:R-:W-:-:S07]  /*7b20*/  MOV R2, UR17 ;  /* 0x0000001100027c02 */ /* 0x002fce0008000f00 */
.L_x_137:
[----:B-1----:R1:W2:Y:S02]  /*7b30*/  SYNCS.PHASECHK.TRANS64.TRYWAIT P0, [R2+URZ+0x158], R5 ;  /* 0x00015805020075a7 */ /* 0x0022a400080011ff */
[----:B--2---:R-:W-:Y:S05]  /*7b40*/  @!P0 NANOSLEEP.SYNCS 0x989680 ;  /* 0x009896800000895d */ /* 0x004fea0003900000 */
[----:B------:R-:W2:Y:S02]  /*7b50*/  @!P0 SYNCS.PHASECHK.TRANS64 P0, [R2+URZ+0x158], R5 ;  /* 0x00015805020085a7 */ /* 0x000ea400080010ff */
[----:B--2---:R-:W-:Y:S05]  /*7b60*/  @!P0 BRA `(.L_x_137) ;  /* 0xfffffffc00f08947 */ /* 0x004fea000383ffff */
[----:B------:R-:W-:Y:S05]  /*7b70*/  BRA `(.L_x_28) ;  /* 0xffffffa000ec7947 */ /* 0x000fea000383ffff */
.L_x_33:
[----:B-1----:R1:W2:Y:S02]  /*7b80*/  SYNCS.PHASECHK.TRANS64.TRYWAIT P0, [R2+URZ+0x2d0], R3 ;  /* 0x0002d003020075a7 */ /* 0x0022a400080011ff */
[----:B--2---:R-:W-:Y:S05]  /*7b90*/  @!P0 NANOSLEEP.SYNCS 0x989680 ;  /* 0x009896800000895d */ /* 0x004fea0003900000 */
[----:B------:R-:W2:Y:S02]  /*7ba0*/  @!P0 SYNCS.PHASECHK.TRANS64 P0, [R2+URZ+0x2d0], R3 ;  /* 0x0002d003020085a7 */ /* 0x000ea400080010ff */
[----:B--2---:R-:W-:Y:S05]  /*7bb0*/  @!P0 BRA `(.L_x_33) ;  /* 0xfffffffc00f08947 */ /* 0x004fea000383ffff */
[----:B------:R-:W-:Y:S05]  /*7bc0*/  BRA `(.L_x_138) ;  /* 0xffffffa4007c7947 */ /* 0x000fea000383ffff */
.L_x_37:
[----:B----4-:R-:W-:-:S07]  /*7bd0*/  MOV R0, UR5 ;  /* 0x0000000500007c02 */ /* 0x010fce0008000f00 */
.L_x_139:
[----:B-1----:R1:W2:Y:S02]  /*7be0*/  SYNCS.PHASECHK.TRANS64.TRYWAIT P0, [R0+URZ], R3 ;  /* 0x00000003000075a7 */ /* 0x0022a400080011ff */
[----:B--2---:R-:W-:Y:S05]  /*7bf0*/  @!P0 NANOSLEEP.SYNCS 0x989680 ;  /* 0x009896800000895d */ /* 0x004fea0003900000 */
[----:B------:R-:W2:Y:S02]  /*7c00*/  @!P0 SYNCS.PHASECHK.TRANS64 P0, [R0+URZ], R3 ;  /* 0x00000003000085a7 */ /* 0x000ea400080010ff */
[----:B--2---:R-:W-:Y:S05]  /*7c10*/  @!P0 BRA `(.L_x_139) ;  /* 0xfffffffc00f08947 */ /* 0x004fea000383ffff */
[----:B------:R-:W-:Y:S05]  /*7c20*/  BRA `(.L_x_140) ;  /* 0xffffffa800ec7947 */ /* 0x000fea000383ffff */
.L_x_38:
[----:B----4-:R-:W-:-:S07]  /*7c30*/  MOV R0, UR5 ;  /* 0x0000000500007c02 */ /* 0x010fce0008000f00 */
.L_x_141:
[----:B-1----:R1:W2:Y:S02]  /*7c40*/  SYNCS.PHASECHK.TRANS64.TRYWAIT P0, [R0+URZ], R3 ;  /* 0x00000003000075a7 */ /* 0x0022a400080011ff */
[----:B--2---:R-:W-:Y:S05]  /*7c50*/  @!P0 NANOSLEEP.SYNCS 0x989680 ;  /* 0x009896800000895d */ /* 0x004fea0003900000 */
[----:B------:R-:W2:Y:S02]  /*7c60*/  @!P0 SYNCS.PHASECHK.TRANS64 P0, [R0+URZ], R3 ;  /* 0x00000003000085a7 */ /* 0x000ea400080010ff */
[----:B--2---:R-:W-:Y:S05]  /*7c70*/  @!P0 BRA `(.L_x_141) ;  /* 0xfffffffc00f08947 */ /* 0x004fea000383ffff */
[----:B------:R-:W-:Y:S05]  /*7c80*/  BRA `(.L_x_142) ;  /* 0xffffffa800f87947 */ /* 0x000fea000383ffff */
.L_x_39:
[----:B----4-:R-:W-:-:S07]  /*7c90*/  MOV R0, UR5 ;  /* 0x0000000500007c02 */ /* 0x010fce0008000f00 */
.L_x_143:
[----:B-1----:R1:W2:Y:S02]  /*7ca0*/  SYNCS.PHASECHK.TRANS64.TRYWAIT P0, [R0+URZ], R3 ;  /* 0x00000003000075a7 */ /* 0x0022a400080011ff */
[----:B--2---:R-:W-:Y:S05]  /*7cb0*/  @!P0 NANOSLEEP.SYNCS 0x989680 ;  /* 0x009896800000895d */ /* 0x004fea0003900000 */
[----:B------:R-:W2:Y:S02]  /*7cc0*/  @!P0 SYNCS.PHASECHK.TRANS64 P0, [R0+URZ], R3 ;  /* 0x00000003000085a7 */ /* 0x000ea400080010ff */
[----:B--2---:R-:W-:Y:S05]  /*7cd0*/  @!P0 BRA `(.L_x_143) ;  /* 0xfffffffc00f08947 */ /* 0x004fea000383ffff */
[----:B------:R-:W-:Y:S05]  /*7ce0*/  BRA `(.L_x_144) ;  /* 0xffffffac00047947 */ /* 0x000fea000383ffff */
.L_x_40:
[----:B----4-:R-:W-:-:S07]  /*7cf0*/  MOV R0, UR5 ;  /* 0x0000000500007c02 */ /* 0x010fce0008000f00 */
.L_x_145:
[----:B-1----:R1:W2:Y:S02]  /*7d00*/  SYNCS.PHASECHK.TRANS64.TRYWAIT P0, [R0+URZ], R3 ;  /* 0x00000003000075a7 */ /* 0x0022a400080011ff */
[----:B--2---:R-:W-:Y:S05]  /*7d10*/  @!P0 NANOSLEEP.SYNCS 0x989680 ;  /* 0x009896800000895d */ /* 0x004fea0003900000 */
[----:B------:R-:W2:Y:S02]  /*7d20*/  @!P0 SYNCS.PHASECHK.TRANS64 P0, [R0+URZ], R3 ;  /* 0x00000003000085a7 */ /* 0x000ea400080010ff */
[----:B--2---:R-:W-:Y:S05]  /*7d30*/  @!P0 BRA `(.L_x_145) ;  /* 0xfffffffc00f08947 */ /* 0x004fea000383ffff */
[----:B------:R-:W-:Y:S05]  /*7d40*/  BRA `(.L_x_146) ;  /* 0xffffffac00107947 */ /* 0x000fea000383ffff */
.L_x_41:
[----:B----4-:R-:W-:-:S07]  /*7d50*/  MOV R0, UR5 ;  /* 0x0000000500007c02 */ /* 0x010fce0008000f00 */
.L_x_147:
[----:B-1----:R1:W2:Y:S02]  /*7d60*/  SYNCS.PHASECHK.TRANS64.TRYWAIT P0, [R0+URZ], R3 ;  /* 0x00000003000075a7 */ /* 0x0022a400080011ff */
[----:B--2---:R-:W-:Y:S05]  /*7d70*/  @!P0 NANOSLEEP.SYNCS 0x989680 ;  /* 0x009896800000895d */ /* 0x004fea0003900000 */
[----:B------:R-:W2:Y:S02]  /*7d80*/  @!P0 SYNCS.PHASECHK.TRANS64 P0, [R0+URZ], R3 ;  /* 0x00000003000085a7 */ /* 0x000ea400080010ff */
[----:B--2---:R-:W-:Y:S05]  /*7d90*/  @!P0 BRA `(.L_x_147) ;  /* 0xfffffffc00f08947 */ /* 0x004fea000383ffff */
[----:B------:R-:W-:Y:S05]  /*7da0*/  BRA `(.L_x_148) ;  /* 0xffffffac001c7947 */ /* 0x000fea000383ffff */
.L_x_42:
[----:B----4-:R-:W-:-:S07]  /*7db0*/  MOV R0, UR5 ;  /* 0x0000000500007c02 */ /* 0x010fce0008000f00 */
.L_x_149:
[----:B-1----:R1:W2:Y:S02]  /*7dc0*/  SYNCS.PHASECHK.TRANS64.TRYWAIT P0, [R0+URZ], R3 ;  /* 0x00000003000075a7 */ /* 0x0022a400080011ff */
[----:B--2---:R-:W-:Y:S05]  /*7dd0*/  @!P0 NANOSLEEP.SYNCS 0x989680 ;  /* 0x009896800000895d */ /* 0x004fea0003900000 */
[----:B------:R-:W2:Y:S02]  /*7de0*/  @!P0 SYNCS.PHASECHK.TRANS64 P0, [R0+URZ], R3 ;  /* 0x00000003000085a7 */ /* 0x000ea400080010ff */
[----:B--2---:R-:W-:Y:S05]  /*7df0*/  @!P0 BRA `(.L_x_149) ;  /* 0xfffffffc00f08947 */ /* 0x004fea000383ffff */
[----:B------:R-:W-:Y:S05]  /*7e00*/  BRA `(.L_x_150) ;  /* 0xffffffac00287947 */ /* 0x000fea000383ffff */
.L_x_43:
[----:B----4-:R-:W-:-:S07]  /*7e10*/  MOV R0, UR5 ;  /* 0x0000000500007c02 */ /* 0x010fce0008000f00 */
.L_x_151:
[----:B-1----:R1:W2:Y:S02]  /*7e20*/  SYNCS.PHASECHK.TRANS64.TRYWAIT P0, [R0+URZ], R3 ;  /* 0x00000003000075a7 */ /* 0x0022a400080011ff */
[----:B--2---:R-:W-:Y:S05]  /*7e30*/  @!P0 NANOSLEEP.SYNCS 0x989680 ;  /* 0x009896800000895d */ /* 0x004fea0003900000 */
[----:B------:R-:W2:Y:S02]  /*7e40*/  @!P0 SYNCS.PHASECHK.TRANS64 P0, [R0+URZ], R3 ;  /* 0x00000003000085a7 */ /* 0x000ea400080010ff */
[----:B--2---:R-:W-:Y:S05]  /*7e50*/  @!P0 BRA `(.L_x_151) ;  /* 0xfffffffc00f08947 */ /* 0x004fea000383ffff */
[----:B------:R-:W-:Y:S05]  /*7e60*/  BRA `(.L_x_152) ;  /* 0xffffffac00347947 */ /* 0x000fea000383ffff */
.L_x_44:
[----:B----4-:R-:W-:-:S07]  /*7e70*/  MOV R0, UR5 ;  /* 0x0000000500007c02 */ /* 0x010fce0008000f00 */
.L_x_153:
[----:B-1----:R1:W2:Y:S02]  /*7e80*/  SYNCS.PHASECHK.TRANS64.TRYWAIT P0, [R0+URZ], R3 ;  /* 0x00000003000075a7 */ /* 0x0022a400080011ff */
[----:B--2---:R-:W-:Y:S05]  /*7e90*/  @!P0 NANOSLEEP.SYNCS 0x989680 ;  /* 0x009896800000895d */ /* 0x004fea0003900000 */
[----:B------:R-:W2:Y:S02]  /*7ea0*/  @!P0 SYNCS.PHASECHK.TRANS64 P0, [R0+URZ], R3 ;  /* 0x00000003000085a7 */ /* 0x000ea400080010ff */
[----:B--2---:R-:W-:Y:S05]  /*7eb0*/  @!P0 BRA `(.L_x_153) ;  /* 0xfffffffc00f08947 */ /* 0x004fea000383ffff */
[----:B------:R-:W-:Y:S05]  /*7ec0*/  BRA `(.L_x_154) ;  /* 0xffffffac00407947 */ /* 0x000fea000383ffff */
.L_x_45:
[----:B----4-:R-:W-:-:S07]  /*7ed0*/  MOV R0, UR5 ;  /* 0x0000000500007c02 */ /* 0x010fce0008000f00 */
.L_x_155:
[----:B-1----:R1:W2:Y:S02]  /*7ee0*/  SYNCS.PHASECHK.TRANS64.TRYWAIT P0, [R0+URZ], R3 ;  /* 0x00000003000075a7 */ /* 0x0022a400080011ff */
[----:B--2---:R-:W-:Y:S05]  /*7ef0*/  @!P0 NANOSLEEP.SYNCS 0x989680 ;  /* 0x009896800000895d */ /* 0x004fea0003900000 */
[----:B------:R-:W2:Y:S02]  /*7f00*/  @!P0 SYNCS.PHASECHK.TRANS64 P0, [R0+URZ], R3 ;  /* 0x00000003000085a7 */ /* 0x000ea400080010ff */
[----:B--2---:R-:W-:Y:S05]  /*7f10*/  @!P0 BRA `(.L_x_155) ;  /* 0xfffffffc00f08947 */ /* 0x004fea000383ffff */
[----:B------:R-:W-:Y:S05]  /*7f20*/  BRA `(.L_x_156) ;  /* 0xffffffac004c7947 */ /* 0x000fea000383ffff */
.L_x_46:
[----:B----4-:R-:W-:-:S07]  /*7f30*/  MOV R0, UR5 ;  /* 0x0000000500007c02 */ /* 0x010fce0008000f00 */
.L_x_157:
[----:B-1----:R1:W2:Y:S02]  /*7f40*/  SYNCS.PHASECHK.TRANS64.TRYWAIT P0, [R0+URZ], R3 ;  /* 0x00000003000075a7 */ /* 0x0022a400080011ff */
[----:B--2---:R-:W-:Y:S05]  /*7f50*/  @!P0 NANOSLEEP.SYNCS 0x989680 ;  /* 0x009896800000895d */ /* 0x004fea0003900000 */
[----:B------:R-:W2:Y:S02]  /*7f60*/  @!P0 SYNCS.PHASECHK.TRANS64 P0, [R0+URZ], R3 ;  /* 0x00000003000085a7 */ /* 0x000ea400080010ff */
[----:B--2---:R-:W-:Y:S05]  /*7f70*/  @!P0 BRA `(.L_x_157) ;  /* 0xfffffffc00f08947 */ /* 0x004fea000383ffff */
[----:B------:R-:W-:Y:S05]  /*7f80*/  BRA `(.L_x_158) ;  /* 0xffffffac00587947 */ /* 0x000fea000383ffff */
.L_x_47:
[----:B----4-:R-:W-:-:S07]  /*7f90*/  MOV R0, UR5 ;  /* 0x0000000500007c02 */ /* 0x010fce0008000f00 */
.L_x_159:
[----:B-1----:R1:W2:Y:S02]  /*7fa0*/  SYNCS.PHASECHK.TRANS64.TRYWAIT P0, [R0+URZ], R3 ;  /* 0x00000003000075a7 */ /* 0x0022a400080011ff */
[----:B--2---:R-:W-:Y:S05]  /*7fb0*/  @!P0 NANOSLEEP.SYNCS 0x989680 ;  /* 0x009896800000895d */ /* 0x004fea0003900000 */
[----:B------:R-:W2:Y:S02]  /*7fc0*/  @!P0 SYNCS.PHASECHK.TRANS64 P0, [R0+URZ], R3 ;  /* 0x00000003000085a7 */ /* 0x000ea400080010ff */
[----:B--2---:R-:W-:Y:S05]  /*7fd0*/  @!P0 BRA `(.L_x_159) ;  /* 0xfffffffc00f08947 */ /* 0x004fea000383ffff */
[----:B------:R-:W-:Y:S05]  /*7fe0*/  BRA `(.L_x_160) ;  /* 0xffffffac00647947 */ /* 0x000fea000383ffff */
.L_x_48:
[----:B----4-:R-:W-:-:S07]  /*7ff0*/  MOV R0, UR5 ;  /* 0x0000000500007c02 */ /* 0x010fce0008000f00 */
.L_x_161:
[----:B-1----:R1:W2:Y:S02]  /*8000*/  SYNCS.PHASECHK.TRANS64.TRYWAIT P0, [R0+URZ], R3 ;  /* 0x00000003000075a7 */ /* 0x0022a400080011ff */
[----:B--2---:R-:W-:Y:S05]  /*8010*/  @!P0 NANOSLEEP.SYNCS 0x989680 ;  /* 0x009896800000895d */ /* 0x004fea0003900000 */
[----:B------:R-:W2:Y:S02]  /*8020*/  @!P0 SYNCS.PHASECHK.TRANS64 P0, [R0+URZ], R3 ;  /* 0x00000003000085a7 */ /* 0x000ea400080010ff */
[----:B--2---:R-:W-:Y:S05]  /*8030*/  @!P0 BRA `(.L_x_161) ;  /* 0xfffffffc00f08947 */ /* 0x004fea000383ffff */
[----:B------:R-:W-:Y:S05]  /*8040*/  BRA `(.L_x_162) ;  /* 0xffffffac00707947 */ /* 0x000fea000383ffff */
.L_x_49:
[----:B----4-:R-:W-:-:S07]  /*8050*/  MOV R0, UR5 ;  /* 0x0000000500007c02 */ /* 0x010fce0008000f00 */
.L_x_163:
[----:B-1----:R1:W2:Y:S02]  /*8060*/  SYNCS.PHASECHK.TRANS64.TRYWAIT P0, [R0+URZ], R3 ;  /* 0x00000003000075a7 */ /* 0x0022a400080011ff */
[----:B--2---:R-:W-:Y:S05]  /*8070*/  @!P0 NANOSLEEP.SYNCS 0x989680 ;  /* 0x009896800000895d */ /* 0x004fea0003900000 */
[----:B------:R-:W2:Y:S02]  /*8080*/  @!P0 SYNCS.PHASECHK.TRANS64 P0, [R0+URZ], R3 ;  /* 0x00000003000085a7 */ /* 0x000ea400080010ff */
[----:B--2---:R-:W-:Y:S05]  /*8090*/  @!P0 BRA `(.L_x_163) ;  /* 0xfffffffc00f08947 */ /* 0x004fea000383ffff */
[----:B------:R-:W-:Y:S05]  /*80a0*/  BRA `(.L_x_164) ;  /* 0xffffffac007c7947 */ /* 0x000fea000383ffff */
.L_x_50:
[----:B----4-:R-:W-:-:S07]  /*80b0*/  MOV R0, UR5 ;  /* 0x0000000500007c02 */ /* 0x010fce0008000f00 */
.L_x_165:
[----:B-1----:R1:W2:Y:S02]  /*80c0*/  SYNCS.PHASECHK.TRANS64.TRYWAIT P0, [R0+URZ], R3 ;  /* 0x00000003000075a7 */ /* 0x0022a400080011ff */
[----:B--2---:R-:W-:Y:S05]  /*80d0*/  @!P0 NANOSLEEP.SYNCS 0x989680 ;  /* 0x009896800000895d */ /* 0x004fea0003900000 */
[----:B------:R-:W2:Y:S02]  /*80e0*/  @!P0 SYNCS.PHASECHK.TRANS64 P0, [R0+URZ], R3 ;  /* 0x00000003000085a7 */ /* 0x000ea400080010ff */
[----:B--2---:R-:W-:Y:S05]  /*80f0*/  @!P0 BRA `(.L_x_165) ;  /* 0xfffffffc00f08947 */ /* 0x004fea000383ffff */
[----:B------:R-:W-:Y:S05]  /*8100*/  BRA `(.L_x_166) ;  /* 0xffffffac00887947 */ /* 0x000fea000383ffff */
.L_x_51:
[----:B----4-:R-:W-:-:S07]  /*8110*/  MOV R0, UR5 ;  /* 0x0000000500007c02 */ /* 0x010fce0008000f00 */
.L_x_167:
[----:B-1----:R1:W2:Y:S02]  /*8120*/  SYNCS.PHASECHK.TRANS64.TRYWAIT P0, [R0+URZ], R3 ;  /* 0x00000003000075a7 */ /* 0x0022a400080011ff */
[----:B--2---:R-:W-:Y:S05]  /*8130*/  @!P0 NANOSLEEP.SYNCS 0x989680 ;  /* 0x009896800000895d */ /* 0x004fea0003900000 */
[----:B------:R-:W2:Y:S02]  /*8140*/  @!P0 SYNCS.PHASECHK.TRANS64 P0, [R0+URZ], R3 ;  /* 0x00000003000085a7 */ /* 0x000ea400080010ff */
[----:B--2---:R-:W-:Y:S05]  /*8150*/  @!P0 BRA `(.L_x_167) ;  /* 0xfffffffc00f08947 */ /* 0x004fea000383ffff */
[----:B------:R-:W-:Y:S05]  /*8160*/  BRA `(.L_x_168) ;  /* 0xffffffac00947947 */ /* 0x000fea000383ffff */
.L_x_52:
[----:B----4-:R-:W-:-:S07]  /*8170*/  MOV R0, UR5 ;  /* 0x0000000500007c02 */ /* 0x010fce0008000f00 */
.L_x_169:
[----:B-1----:R1:W2:Y:S02]  /*8180*/  SYNCS.PHASECHK.TRANS64.TRYWAIT P0, [R0+URZ], R3 ;  /* 0x00000003000075a7 */ /* 0x0022a400080011ff */
[----:B--2---:R-:W-:Y:S05]  /*8190*/  @!P0 NANOSLEEP.SYNCS 0x989680 ;  /* 0x009896800000895d */ /* 0x004fea0003900000 */
[----:B------:R-:W2:Y:S02]  /*81a0*/  @!P0 SYNCS.PHASECHK.TRANS64 P0, [R0+URZ], R3 ;  /* 0x00000003000085a7 */ /* 0x000ea400080010ff */
[----:B--2---:R-:W-:Y:S05]  /*81b0*/  @!P0 BRA `(.L_x_169) ;  /* 0xfffffffc00f08947 */ /* 0x004fea000383ffff */
[----:B------:R-:W-:Y:S05]  /*81c0*/  BRA `(.L_x_170) ;  /* 0xffffffac00a07947 */ /* 0x000fea000383ffff */
.L_x_53:
[----:B----4-:R-:W-:-:S07]  /*81d0*/  MOV R0, UR5 ;  /* 0x0000000500007c02 */ /* 0x010fce0008000f00 */
.L_x_171:
[----:B-1----:R1:W2:Y:S02]  /*81e0*/  SYNCS.PHASECHK.TRANS64.TRYWAIT P0, [R0+URZ], R3 ;  /* 0x00000003000075a7 */ /* 0x0022a400080011ff */
[----:B--2---:R-:W-:Y:S05]  /*81f0*/  @!P0 NANOSLEEP.SYNCS 0x989680 ;  /* 0x009896800000895d */ /* 0x004fea0003900000 */
[----:B------:R-:W2:Y:S02]  /*8200*/  @!P0 SYNCS.PHASECHK.TRANS64 P0, [R0+URZ], R3 ;  /* 0x00000003000085a7 */ /* 0x000ea400080010ff */
[----:B--2---:R-:W-:Y:S05]  /*8210*/  @!P0 BRA `(.L_x_171) ;  /* 0xfffffffc00f08947 */ /* 0x004fea000383ffff */
[----:B------:R-:W-:Y:S05]  /*8220*/  BRA `(.L_x_172) ;  /* 0xffffffac00ac7947 */ /* 0x000fea000383ffff */
.L_x_54:
[----:B----4-:R-:W-:-:S07]  /*8230*/  MOV R0, UR5 ;  /* 0x0000000500007c02 */ /* 0x010fce0008000f00 */
.L_x_173:
[----:B-1----:R1:W2:Y:S02]  /*8240*/  SYNCS.PHASECHK.TRANS64.TRYWAIT P0, [R0+URZ], R3 ;  /* 0x00000003000075a7 */ /* 0x0022a400080011ff */
[----:B--2---:R-:W-:Y:S05]  /*8250*/  @!P0 NANOSLEEP.SYNCS 0x989680 ;  /* 0x009896800000895d */ /* 0x004fea0003900000 */
[----:B------:R-:W2:Y:S02]  /*8260*/  @!P0 SYNCS.PHASECHK.TRANS64 P0, [R0+URZ], R3 ;  /* 0x00000003000085a7 */ /* 0x000ea400080010ff */
[----:B--2---:R-:W-:Y:S05]  /*8270*/  @!P0 BRA `(.L_x_173) ;  /* 0xfffffffc00f08947 */ /* 0x004fea000383ffff */
[----:B------:R-:W-:Y:S05]  /*8280*/  BRA `(.L_x_174) ;  /* 0xffffffac00b87947 */ /* 0x000fea000383ffff */
.L_x_55:
[----:B----4-:R-:W-:-:S07]  /*8290*/  MOV R0, UR5 ;  /* 0x0000000500007c02 */ /* 0x010fce0008000f00 */
.L_x_175:
[----:B-1----:R1:W2:Y:S02]  /*82a0*/  SYNCS.PHASECHK.TRANS64.TRYWAIT P0, [R0+URZ], R3 ;  /* 0x00000003000075a7 */ /* 0x0022a400080011ff */
[----:B--2---:R-:W-:Y:S05]  /*82b0*/  @!P0 NANOSLEEP.SYNCS 0x989680 ;  /* 0x009896800000895d */ /* 0x004fea0003900000 */
[----:B------:R-:W2:Y:S02]  /*82c0*/  @!P0 SYNCS.PHASECHK.TRANS64 P0, [R0+URZ], R3 ;  /* 0x00000003000085a7 */ /* 0x000ea400080010ff */
[----:B--2---:R-:W-:Y:S05]  /*82d0*/  @!P0 BRA `(.L_x_175) ;  /* 0xfffffffc00f08947 */ /* 0x004fea000383ffff */
[----:B------:R-:W-:Y:S05]  /*82e0*/  BRA `(.L_x_176) ;  /* 0xffffffac00c47947 */ /* 0x000fea000383ffff */
.L_x_56:
[----:B----4-:R-:W-:-:S07]  /*82f0*/  MOV R0, UR5 ;  /* 0x0000000500007c02 */ /* 0x010fce0008000f00 */
.L_x_177:
[----:B-1----:R1:W2:Y:S02]  /*8300*/  SYNCS.PHASECHK.TRANS64.TRYWAIT P0, [R0+URZ], R3 ;  /* 0x00000003000075a7 */ /* 0x0022a400080011ff */
[----:B--2---:R-:W-:Y:S05]  /*8310*/  @!P0 NANOSLEEP.SYNCS 0x989680 ;  /* 0x009896800000895d */ /* 0x004fea0003900000 */
[----:B------:R-:W2:Y:S02]  /*8320*/  @!P0 SYNCS.PHASECHK.TRANS64 P0, [R0+URZ], R3 ;  /* 0x00000003000085a7 */ /* 0x000ea400080010ff */
[----:B--2---:R-:W-:Y:S05]  /*8330*/  @!P0 BRA `(.L_x_177) ;  /* 0xfffffffc00f08947 */ /* 0x004fea000383ffff */
[----:B------:R-:W-:Y:S05]  /*8340*/  BRA `(.L_x_178) ;  /* 0xffffffac00d07947 */ /* 0x000fea000383ffff */
.L_x_57:
[----:B----4-:R-:W-:-:S07]  /*8350*/  MOV R0, UR5 ;  /* 0x0000000500007c02 */ /* 0x010fce0008000f00 */
.L_x_179:
[----:B-1----:R1:W2:Y:S02]  /*8360*/  SYNCS.PHASECHK.TRANS64.TRYWAIT P0, [R0+URZ], R3 ;  /* 0x00000003000075a7 */ /* 0x0022a400080011ff */
[----:B--2---:R-:W-:Y:S05]  /*8370*/  @!P0 NANOSLEEP.SYNCS 0x989680 ;  /* 0x009896800000895d */ /* 0x004fea0003900000 */
[----:B------:R-:W2:Y:S02]  /*8380*/  @!P0 SYNCS.PHASECHK.TRANS64 P0, [R0+URZ], R3 ;  /* 0x00000003000085a7 */ /* 0x000ea400080010ff */
[----:B--2---:R-:W-:Y:S05]  /*8390*/  @!P0 BRA `(.L_x_179) ;  /* 0xfffffffc00f08947 */ /* 0x004fea000383ffff */
[----:B------:R-:W-:Y:S05]  /*83a0*/  BRA `(.L_x_180) ;  /* 0xffffffac00dc7947 */ /* 0x000fea000383ffff */
.L_x_58:
[----:B----4-:R-:W-:-:S07]  /*83b0*/  MOV R0, UR5 ;  /* 0x0000000500007c02 */ /* 0x010fce0008000f00 */
.L_x_181:
[----:B-1----:R1:W2:Y:S02]  /*83c0*/  SYNCS.PHASECHK.TRANS64.TRYWAIT P0, [R0+URZ], R3 ;  /* 0x00000003000075a7 */ /* 0x0022a400080011ff */
[----:B--2---:R-:W-:Y:S05]  /*83d0*/  @!P0 NANOSLEEP.SYNCS 0x989680 ;  /* 0x009896800000895d */ /* 0x004fea0003900000 */
[----:B------:R-:W2:Y:S02]  /*83e0*/  @!P0 SYNCS.PHASECHK.TRANS64 P0, [R0+URZ], R3 ;  /* 0x00000003000085a7 */ /* 0x000ea400080010ff */
[----:B--2---:R-:W-:Y:S05]  /*83f0*/  @!P0 BRA `(.L_x_181) ;  /* 0xfffffffc00f08947 */ /* 0x004fea000383ffff */
[----:B------:R-:W-:Y:S05]  /*8400*/  BRA `(.L_x_182) ;  /* 0xffffffac00e87947 */ /* 0x000fea000383ffff */
.L_x_59:
[----:B----4-:R-:W-:-:S07]  /*8410*/  MOV R0, UR5 ;  /* 0x0000000500007c02 */ /* 0x010fce0008000f00 */
.L_x_183:
[----:B-1----:R1:W2:Y:S02]  /*8420*/  SYNCS.PHASECHK.TRANS64.TRYWAIT P0, [R0+URZ], R3 ;  /* 0x00000003000075a7 */ /* 0x0022a400080011ff */
[----:B--2---:R-:W-:Y:S05]  /*8430*/  @!P0 NANOSLEEP.SYNCS 0x989680 ;  /* 0x009896800000895d */ /* 0x004fea0003900000 */
[----:B------:R-:W2:Y:S02]  /*8440*/  @!P0 SYNCS.PHASECHK.TRANS64 P0, [R0+URZ], R3 ;  /* 0x00000003000085a7 */ /* 0x000ea400080010ff */
[----:B--2---:R-:W-:Y:S05]  /*8450*/  @!P0 BRA `(.L_x_183) ;  /* 0xfffffffc00f08947 */ /* 0x004fea000383ffff */
[----:B------:R-:W-:Y:S05]  /*8460*/  BRA `(.L_x_184) ;  /* 0xffffffac00f47947 */ /* 0x000fea000383ffff */
.L_x_60:
[----:B----4-:R-:W-:-:S07]  /*8470*/  MOV R0, UR5 ;  /* 0x0000000500007c02 */ /* 0x010fce0008000f00 */
.L_x_185:
[----:B-1----:R1:W2:Y:S02]  /*8480*/  SYNCS.PHASECHK.TRANS64.TRYWAIT P0, [R0+URZ], R3 ;  /* 0x00000003000075a7 */ /* 0x0022a400080011ff */
[----:B--2---:R-:W-:Y:S05]  /*8490*/  @!P0 NANOSLEEP.SYNCS 0x989680 ;  /* 0x009896800000895d */ /* 0x004fea0003900000 */
[----:B------:R-:W2:Y:S02]  /*84a0*/  @!P0 SYNCS.PHASECHK.TRANS64 P0, [R0+URZ], R3 ;  /* 0x00000003000085a7 */ /* 0x000ea400080010ff */
[----:B--2---:R-:W-:Y:S05]  /*84b0*/  @!P0 BRA `(.L_x_185) ;  /* 0xfffffffc00f08947 */ /* 0x004fea000383ffff */
[----:B------:R-:W-:Y:S05]  /*84c0*/  BRA `(.L_x_186) ;  /* 0xffffffb000007947 */ /* 0x000fea000383ffff */
.L_x_61:
[----:B----4-:R-:W-:-:S07]  /*84d0*/  MOV R0, UR5 ;  /* 0x0000000500007c02 */ /* 0x010fce0008000f00 */
.L_x_187:
[----:B-1----:R1:W2:Y:S02]  /*84e0*/  SYNCS.PHASECHK.TRANS64.TRYWAIT P0, [R0+URZ], R3 ;  /* 0x00000003000075a7 */ /* 0x0022a400080011ff */
[----:B--2---:R-:W-:Y:S05]  /*84f0*/  @!P0 NANOSLEEP.SYNCS 0x989680 ;  /* 0x009896800000895d */ /* 0x004fea0003900000 */
[----:B------:R-:W2:Y:S02]  /*8500*/  @!P0 SYNCS.PHASECHK.TRANS64 P0, [R0+URZ], R3 ;  /* 0x00000003000085a7 */ /* 0x000ea400080010ff */
[----:B--2---:R-:W-:Y:S05]  /*8510*/  @!P0 BRA `(.L_x_187) ;  /* 0xfffffffc00f08947 */ /* 0x004fea000383ffff */
[----:B------:R-:W-:Y:S05]  /*8520*/  BRA `(.L_x_188) ;  /* 0xffffffb0000c7947 */ /* 0x000fea000383ffff */
.L_x_62:
[----:B----4-:R-:W-:-:S07]  /*8530*/  MOV R0, UR5 ;  /* 0x0000000500007c02 */ /* 0x010fce0008000f00 */
.L_x_189:
[----:B-1----:R1:W2:Y:S02]  /*8540*/  SYNCS.PHASECHK.TRANS64.TRYWAIT P0, [R0+URZ], R3 ;  /* 0x00000003000075a7 */ /* 0x0022a400080011ff */
[----:B--2---:R-:W-:Y:S05]  /*8550*/  @!P0 NANOSLEEP.SYNCS 0x989680 ;  /* 0x009896800000895d */ /* 0x004fea0003900000 */
[----:B------:R-:W2:Y:S02]  /*8560*/  @!P0 SYNCS.PHASECHK.TRANS64 P0, [R0+URZ], R3 ;  /* 0x00000003000085a7 */ /* 0x000ea400080010ff */
[----:B--2---:R-:W-:Y:S05]  /*8570*/  @!P0 BRA `(.L_x_189) ;  /* 0xfffffffc00f08947 */ /* 0x004fea000383ffff */
[----:B------:R-:W-:Y:S05]  /*8580*/  BRA `(.L_x_190) ;  /* 0xffffffb000187947 */ /* 0x000fea000383ffff */
.L_x_63:
[----:B----4-:R-:W-:-:S07]  /*8590*/  MOV R0, UR5 ;  /* 0x0000000500007c02 */ /* 0x010fce0008000f00 */
.L_x_191:
[----:B-1----:R1:W2:Y:S02]  /*85a0*/  SYNCS.PHASECHK.TRANS64.TRYWAIT P0, [R0+URZ], R3 ;  /* 0x00000003000075a7 */ /* 0x0022a400080011ff */
[----:B--2---:R-:W-:Y:S05]  /*85b0*/  @!P0 NANOSLEEP.SYNCS 0x989680 ;  /* 0x009896800000895d */ /* 0x004fea0003900000 */
[----:B------:R-:W2:Y:S02]  /*85c0*/  @!P0 SYNCS.PHASECHK.TRANS64 P0, [R0+URZ], R3 ;  /* 0x00000003000085a7 */ /* 0x000ea400080010ff */
[----:B--2---:R-:W-:Y:S05]  /*85d0*/  @!P0 BRA `(.L_x_191) ;  /* 0xfffffffc00f08947 */ /* 0x004fea000383ffff */
[----:B------:R-:W-:Y:S05]  /*85e0*/  BRA `(.L_x_192) ;  /* 0xffffffb000247947 */ /* 0x000fea000383ffff */
.L_x_64:
[----:B----4-:R-:W-:-:S07]  /*85f0*/  MOV R0, UR5 ;  /* 0x0000000500007c02 */ /* 0x010fce0008000f00 */
.L_x_193:
[----:B-1----:R1:W2:Y:S02]  /*8600*/  SYNCS.PHASECHK.TRANS64.TRYWAIT P0, [R0+URZ], R3 ;  /* 0x00000003000075a7 */ /* 0x0022a400080011ff */
[----:B--2---:R-:W-:Y:S05]  /*8610*/  @!P0 NANOSLEEP.SYNCS 0x989680 ;  /* 0x009896800000895d */ /* 0x004fea0003900000 */
[----:B------:R-:W2:Y:S02]  /*8620*/  @!P0 SYNCS.PHASECHK.TRANS64 P0, [R0+URZ], R3 ;  /* 0x00000003000085a7 */ /* 0x000ea400080010ff */
[----:B--2---:R-:W-:Y:S05]  /*8630*/  @!P0 BRA `(.L_x_193) ;  /* 0xfffffffc00f08947 */ /* 0x004fea000383ffff */
[----:B------:R-:W-:Y:S05]  /*8640*/  BRA `(.L_x_194) ;  /* 0xffffffb000307947 */ /* 0x000fea000383ffff */
.L_x_65:
[----:B----4-:R-:W-:-:S07]  /*8650*/  MOV R0, UR5 ;  /* 0x0000000500007c02 */ /* 0x010fce0008000f00 */
.L_x_195:
[----:B-1----:R1:W2:Y:S02]  /*8660*/  SYNCS.PHASECHK.TRANS64.TRYWAIT P0, [R0+URZ], R3 ;  /* 0x00000003000075a7 */ /* 0x0022a400080011ff */
[----:B--2---:R-:W-:Y:S05]  /*8670*/  @!P0 NANOSLEEP.SYNCS 0x989680 ;  /* 0x009896800000895d */ /* 0x004fea0003900000 */
[----:B------:R-:W2:Y:S02]  /*8680*/  @!P0 SYNCS.PHASECHK.TRANS64 P0, [R0+URZ], R3 ;  /* 0x00000003000085a7 */ /* 0x000ea400080010ff */
[----:B--2---:R-:W-:Y:S05]  /*8690*/  @!P0 BRA `(.L_x_195) ;  /* 0xfffffffc00f08947 */ /* 0x004fea000383ffff */
[----:B------:R-:W-:Y:S05]  /*86a0*/  BRA `(.L_x_196) ;  /* 0xffffffb0003c7947 */ /* 0x000fea000383ffff */
.L_x_66:
[----:B----4-:R-:W-:-:S07]  /*86b0*/  MOV R0, UR5 ;  /* 0x0000000500007c02 */ /* 0x010fce0008000f00 */
.L_x_197:
[----:B-1----:R1:W2:Y:S02]  /*86c0*/  SYNCS.PHASECHK.TRANS64.TRYWAIT P0, [R0+URZ], R3 ;  /* 0x00000003000075a7 */ /* 0x0022a400080011ff */
[----:B--2---:R-:W-:Y:S05]  /*86d0*/  @!P0 NANOSLEEP.SYNCS 0x989680 ;  /* 0x009896800000895d */ /* 0x004fea0003900000 */
[----:B------:R-:W2:Y:S02]  /*86e0*/  @!P0 SYNCS.PHASECHK.TRANS64 P0, [R0+URZ], R3 ;  /* 0x00000003000085a7 */ /* 0x000ea400080010ff */
[----:B--2---:R-:W-:Y:S05]  /*86f0*/  @!P0 BRA `(.L_x_197) ;  /* 0xfffffffc00f08947 */ /* 0x004fea000383ffff */
[----:B------:R-:W-:Y:S05]  /*8700*/  BRA `(.L_x_198) ;  /* 0xffffffb000487947 */ /* 0x000fea000383ffff */
.L_x_67:
[----:B----4-:R-:W-:-:S07]  /*8710*/  MOV R0, UR5 ;  /* 0x0000000500007c02 */ /* 0x010fce0008000f00 */
.L_x_199:
[----:B-1----:R1:W2:Y:S02]  /*8720*/  SYNCS.PHASECHK.TRANS64.TRYWAIT P0, [R0+URZ], R3 ;  /* 0x00000003000075a7 */ /* 0x0022a400080011ff */
[----:B--2---:R-:W-:Y:S05]  /*8730*/  @!P0 NANOSLEEP.SYNCS 0x989680 ;  /* 0x009896800000895d */ /* 0x004fea0003900000 */
[----:B------:R-:W2:Y:S02]  /*8740*/  @!P0 SYNCS.PHASECHK.TRANS64 P0, [R0+URZ], R3 ;  /* 0x00000003000085a7 */ /* 0x000ea400080010ff */
[----:B--2---:R-:W-:Y:S05]  /*8750*/  @!P0 BRA `(.L_x_199) ;  /* 0xfffffffc00f08947 */ /* 0x004fea000383ffff */
[----:B------:R-:W-:Y:S05]  /*8760*/  BRA `(.L_x_200) ;  /* 0xffffffb000547947 */ /* 0x000fea000383ffff */
.L_x_68:
[----:B----4-:R-:W-:-:S07]  /*8770*/  MOV R0, UR5 ;  /* 0x0000000500007c02 */ /* 0x010fce0008000f00 */
.L_x_201:
[----:B-1----:R1:W2:Y:S02]  /*8780*/  SYNCS.PHASECHK.TRANS64.TRYWAIT P0, [R0+URZ], R3 ;  /* 0x00000003000075a7 */ /* 0x0022a400080011ff */
[----:B--2---:R-:W-:Y:S05]  /*8790*/  @!P0 NANOSLEEP.SYNCS 0x989680 ;  /* 0x009896800000895d */ /* 0x004fea0003900000 */
[----:B------:R-:W2:Y:S02]  /*87a0*/  @!P0 SYNCS.PHASECHK.TRANS64 P0, [R0+URZ], R3 ;  /* 0x00000003000085a7 */ /* 0x000ea400080010ff */
[----:B--2---:R-:W-:Y:S05]  /*87b0*/  @!P0 BRA `(.L_x_201) ;  /* 0xfffffffc00f08947 */ /* 0x004fea000383ffff */
[----:B------:R-:W-:Y:S05]  /*87c0*/  BRA `(.L_x_202) ;  /* 0xffffffb000607947 */ /* 0x000fea000383ffff */
.L_x_69:
[----:B----4-:R-:W-:-:S07]  /*87d0*/  MOV R0, UR5 ;  /* 0x0000000500007c02 */ /* 0x010fce0008000f00 */
.L_x_203:
[----:B-1----:R1:W2:Y:S02]  /*87e0*/  SYNCS.PHASECHK.TRANS64.TRYWAIT P0, [R0+URZ], R3 ;  /* 0x00000003000075a7 */ /* 0x0022a400080011ff */
[----:B--2---:R-:W-:Y:S05]  /*87f0*/  @!P0 NANOSLEEP.SYNCS 0x989680 ;  /* 0x009896800000895d */ /* 0x004fea0003900000 */
[----:B------:R-:W2:Y:S02]  /*8800*/  @!P0 SYNCS.PHASECHK.TRANS64 P0, [R0+URZ], R3 ;  /* 0x00000003000085a7 */ /* 0x000ea400080010ff */
[----:B--2---:R-:W-:Y:S05]  /*8810*/  @!P0 BRA `(.L_x_203) ;  /* 0xfffffffc00f08947 */ /* 0x004fea000383ffff */
[----:B------:R-:W-:Y:S05]  /*8820*/  BRA `(.L_x_204) ;  /* 0xffffffb0006c7947 */ /* 0x000fea000383ffff */
.L_x_70:
[----:B----4-:R-:W-:-:S07]  /*8830*/  MOV R0, UR5 ;  /* 0x0000000500007c02 */ /* 0x010fce0008000f00 */
.L_x_205:
[----:B-1----:R1:W2:Y:S02]  /*8840*/  SYNCS.PHASECHK.TRANS64.TRYWAIT P0, [R0+URZ], R3 ;  /* 0x00000003000075a7 */ /* 0x0022a400080011ff */
[----:B--2---:R-:W-:Y:S05]  /*8850*/  @!P0 NANOSLEEP.SYNCS 0x989680 ;  /* 0x009896800000895d */ /* 0x004fea0003900000 */
[----:B------:R-:W2:Y:S02]  /*8860*/  @!P0 SYNCS.PHASECHK.TRANS64 P0, [R0+URZ], R3 ;  /* 0x00000003000085a7 */ /* 0x000ea400080010ff */
[----:B--2---:R-:W-:Y:S05]  /*8870*/  @!P0 BRA `(.L_x_205) ;  /* 0xfffffffc00f08947 */ /* 0x004fea000383ffff */
[----:B------:R-:W-:Y:S05]  /*8880*/  BRA `(.L_x_206) ;  /* 0xffffffb000787947 */ /* 0x000fea000383ffff */
.L_x_71:
[----:B----4-:R-:W-:-:S07]  /*8890*/  MOV R0, UR5 ;  /* 0x0000000500007c02 */ /* 0x010fce0008000f00 */
.L_x_207:
[----:B-1----:R1:W2:Y:S02]  /*88a0*/  SYNCS.PHASECHK.TRANS64.TRYWAIT P0, [R0+URZ], R3 ;  /* 0x00000003000075a7 */ /* 0x0022a400080011ff */
[----:B--2---:R-:W-:Y:S05]  /*88b0*/  @!P0 NANOSLEEP.SYNCS 0x989680 ;  /* 0x009896800000895d */ /* 0x004fea0003900000 */
[----:B------:R-:W2:Y:S02]  /*88c0*/  @!P0 SYNCS.PHASECHK.TRANS64 P0, [R0+URZ], R3 ;  /* 0x00000003000085a7 */ /* 0x000ea400080010ff */
[----:B--2---:R-:W-:Y:S05]  /*88d0*/  @!P0 BRA `(.L_x_207) ;  /* 0xfffffffc00f08947 */ /* 0x004fea000383ffff */
[----:B------:R-:W-:Y:S05]  /*88e0*/  BRA `(.L_x_208) ;  /* 0xffffffb000847947 */ /* 0x000fea000383ffff */
.L_x_72:
[----:B----4-:R-:W-:-:S07]  /*88f0*/  MOV R0, UR5 ;  /* 0x0000000500007c02 */ /* 0x010fce0008000f00 */
.L_x_209:
[----:B-1----:R1:W2:Y:S02]  /*8900*/  SYNCS.PHASECHK.TRANS64.TRYWAIT P0, [R0+URZ], R3 ;  /* 0x00000003000075a7 */ /* 0x0022a400080011ff */
[----:B--2---:R-:W-:Y:S05]  /*8910*/  @!P0 NANOSLEEP.SYNCS 0x989680 ;  /* 0x009896800000895d */ /* 0x004fea0003900000 */
[----:B------:R-:W2:Y:S02]  /*8920*/  @!P0 SYNCS.PHASECHK.TRANS64 P0, [R0+URZ], R3 ;  /* 0x00000003000085a7 */ /* 0x000ea400080010ff */
[----:B--2---:R-:W-:Y:S05]  /*8930*/  @!P0 BRA `(.L_x_209) ;  /* 0xfffffffc00f08947 */ /* 0x004fea000383ffff */
[----:B------:R-:W-:Y:S05]  /*8940*/  BRA `(.L_x_210) ;  /* 0xffffffb000907947 */ /* 0x000fea000383ffff */
.L_x_73:
[----:B----4-:R-:W-:-:S07]  /*8950*/  MOV R0, UR5 ;  /* 0x0000000500007c02 */ /* 0x010fce0008000f00 */
.L_x_211:
[----:B-1----:R1:W2:Y:S02]  /*8960*/  SYNCS.PHASECHK.TRANS64.TRYWAIT P0, [R0+URZ], R3 ;  /* 0x00000003000075a7 */ /* 0x0022a400080011ff */
[----:B--2---:R-:W-:Y:S05]  /*8970*/  @!P0 NANOSLEEP.SYNCS 0x989680 ;  /* 0x009896800000895d */ /* 0x004fea0003900000 */
[----:B------:R-:W2:Y:S02]  /*8980*/  @!P0 SYNCS.PHASECHK.TRANS64 P0, [R0+URZ], R3 ;  /* 0x00000003000085a7 */ /* 0x000ea400080010ff */
[----:B--2---:R-:W-:Y:S05]  /*8990*/  @!P0 BRA `(.L_x_211) ;  /* 0xfffffffc00f08947 */ /* 0x004fea000383ffff */
[----:B------:R-:W-:Y:S05]  /*89a0*/  BRA `(.L_x_212) ;  /* 0xffffffb0009c7947 */ /* 0x000fea000383ffff */
.L_x_74:
[----:B----4-:R-:W-:-:S07]  /*89b0*/  MOV R0, UR5 ;  /* 0x0000000500007c02 */ /* 0x010fce0008000f00 */
.L_x_213:
[----:B-1----:R1:W2:Y:S02]  /*89c0*/  SYNCS.PHASECHK.TRANS64.TRYWAIT P0, [R0+URZ], R3 ;  /* 0x00000003000075a7 */ /* 0x0022a400080011ff */
[----:B--2---:R-:W-:Y:S05]  /*89d0*/  @!P0 NANOSLEEP.SYNCS 0x989680 ;  /* 0x009896800000895d */ /* 0x004fea0003900000 */
[----:B------:R-:W2:Y:S02]  /*89e0*/  @!P0 SYNCS.PHASECHK.TRANS64 P0, [R0+URZ], R3 ;  /* 0x00000003000085a7 */ /* 0x000ea400080010ff */
[----:B--2---:R-:W-:Y:S05]  /*89f0*/  @!P0 BRA `(.L_x_213) ;  /* 0xfffffffc00f08947 */ /* 0x004fea000383ffff */
[----:B------:R-:W-:Y:S05]  /*8a00*/  BRA `(.L_x_214) ;  /* 0xffffffb000a87947 */ /* 0x000fea000383ffff */
.L_x_75:
[----:B----4-:R-:W-:-:S07]  /*8a10*/  MOV R0, UR5 ;  /* 0x0000000500007c02 */ /* 0x010fce0008000f00 */
.L_x_215:
[----:B-1----:R1:W2:Y:S02]  /*8a20*/  SYNCS.PHASECHK.TRANS64.TRYWAIT P0, [R0+URZ], R3 ;  /* 0x00000003000075a7 */ /* 0x0022a400080011ff */
[----:B--2---:R-:W-:Y:S05]  /*8a30*/  @!P0 NANOSLEEP.SYNCS 0x989680 ;  /* 0x009896800000895d */ /* 0x004fea0003900000 */
[----:B------:R-:W2:Y:S02]  /*8a40*/  @!P0 SYNCS.PHASECHK.TRANS64 P0, [R0+URZ], R3 ;  /* 0x00000003000085a7 */ /* 0x000ea400080010ff */
[----:B--2---:R-:W-:Y:S05]  /*8a50*/  @!P0 BRA `(.L_x_215) ;  /* 0xfffffffc00f08947 */ /* 0x004fea000383ffff */
[----:B------:R-:W-:Y:S05]  /*8a60*/  BRA `(.L_x_216) ;  /* 0xffffffb000b47947 */ /* 0x000fea000383ffff */
.L_x_76:
[----:B----4-:R-:W-:-:S07]  /*8a70*/  MOV R0, UR5 ;  /* 0x0000000500007c02 */ /* 0x010fce0008000f00 */
.L_x_217:
[----:B-1----:R1:W2:Y:S02]  /*8a80*/  SYNCS.PHASECHK.TRANS64.TRYWAIT P0, [R0+URZ], R3 ;  /* 0x00000003000075a7 */ /* 0x0022a400080011ff */
[----:B--2---:R-:W-:Y:S05]  /*8a90*/  @!P0 NANOSLEEP.SYNCS 0x989680 ;  /* 0x009896800000895d */ /* 0x004fea0003900000 */
[----:B------:R-:W2:Y:S02]  /*8aa0*/  @!P0 SYNCS.PHASECHK.TRANS64 P0, [R0+URZ], R3 ;  /* 0x00000003000085a7 */ /* 0x000ea400080010ff */
[----:B--2---:R-:W-:Y:S05]  /*8ab0*/  @!P0 BRA `(.L_x_217) ;  /* 0xfffffffc00f08947 */ /* 0x004fea000383ffff */
[----:B------:R-:W-:Y:S05]  /*8ac0*/  BRA `(.L_x_218) ;  /* 0xffffffb000c07947 */ /* 0x000fea000383ffff */
.L_x_77:
[----:B----4-:R-:W-:-:S07]  /*8ad0*/  MOV R0, UR5 ;  /* 0x0000000500007c02 */ /* 0x010fce0008000f00 */
.L_x_219:
[----:B-1----:R1:W2:Y:S02]  /*8ae0*/  SYNCS.PHASECHK.TRANS64.TRYWAIT P0, [R0+URZ], R3 ;  /* 0x00000003000075a7 */ /* 0x0022a400080011ff */
[----:B--2---:R-:W-:Y:S05]  /*8af0*/  @!P0 NANOSLEEP.SYNCS 0x989680 ;  /* 0x009896800000895d */ /* 0x004fea0003900000 */
[----:B------:R-:W2:Y:S02]  /*8b00*/  @!P0 SYNCS.PHASECHK.TRANS64 P0, [R0+URZ], R3 ;  /* 0x00000003000085a7 */ /* 0x000ea400080010ff */
[----:B--2---:R-:W-:Y:S05]  /*8b10*/  @!P0 BRA `(.L_x_219) ;  /* 0xfffffffc00f08947 */ /* 0x004fea000383ffff */
[----:B------:R-:W-:Y:S05]  /*8b20*/  BRA `(.L_x_220) ;  /* 0xffffffb000cc7947 */ /* 0x000fea000383ffff */
.L_x_78:
[----:B----4-:R-:W-:-:S07]  /*8b30*/  MOV R0, UR5 ;  /* 0x0000000500007c02 */ /* 0x010fce0008000f00 */
.L_x_221:
[----:B-1----:R1:W2:Y:S02]  /*8b40*/  SYNCS.PHASECHK.TRANS64.TRYWAIT P0, [R0+URZ], R3 ;  /* 0x00000003000075a7 */ /* 0x0022a400080011ff */
[----:B--2---:R-:W-:Y:S05]  /*8b50*/  @!P0 NANOSLEEP.SYNCS 0x989680 ;  /* 0x009896800000895d */ /* 0x004fea0003900000 */
[----:B------:R-:W2:Y:S02]  /*8b60*/  @!P0 SYNCS.PHASECHK.TRANS64 P0, [R0+URZ], R3 ;  /* 0x00000003000085a7 */ /* 0x000ea400080010ff */
[----:B--2---:R-:W-:Y:S05]  /*8b70*/  @!P0 BRA `(.L_x_221) ;  /* 0xfffffffc00f08947 */ /* 0x004fea000383ffff */
[----:B------:R-:W-:Y:S05]  /*8b80*/  BRA `(.L_x_222) ;  /* 0xffffffb000d87947 */ /* 0x000fea000383ffff */
.L_x_81:
[----:B-1----:R1:W2:Y:S02]  /*8b90*/  SYNCS.PHASECHK.TRANS64.TRYWAIT P0, [R0+URZ+0x330], R5 ;  /* 0x00033005000075a7 */ /* 0x0022a400080011ff */
[----:B--2---:R-:W-:Y:S05]  /*8ba0*/  @!P0 NANOSLEEP.SYNCS 0x989680 ;  /* 0x009896800000895d */ /* 0x004fea0003900000 */
[----:B------:R-:W2:Y:S02]  /*8bb0*/  @!P0 SYNCS.PHASECHK.TRANS64 P0, [R0+URZ+0x330], R5 ;  /* 0x00033005000085a7 */ /* 0x000ea400080010ff */
[----:B--2---:R-:W-:Y:S05]  /*8bc0*/  @!P0 BRA `(.L_x_81) ;  /* 0xfffffffc00f08947 */ /* 0x004fea000383ffff */
[----:B------:R-:W-:Y:S05]  /*8bd0*/  BRA `(.L_x_223) ;  /* 0xffffffb400347947 */ /* 0x000fea000383ffff */
.L_x_82:
[----:B------:R-:W-:-:S07]  /*8be0*/  MOV R0, UR5 ;  /* 0x0000000500007c02 */ /* 0x000fce0008000f00 */
.L_x_224:
[----:B-1----:R1:W2:Y:S02]  /*8bf0*/  SYNCS.PHASECHK.TRANS64.TRYWAIT P0, [R0+URZ+0x2e0], R5 ;  /* 0x0002e005000075a7 */ /* 0x0022a400080011ff */
[----:B--2---:R-:W-:Y:S05]  /*8c00*/  @!P0 NANOSLEEP.SYNCS 0x989680 ;  /* 0x009896800000895d */ /* 0x004fea0003900000 */
[----:B------:R-:W2:Y:S02]  /*8c10*/  @!P0 SYNCS.PHASECHK.TRANS64 P0, [R0+URZ+0x2e0], R5 ;  /* 0x0002e005000085a7 */ /* 0x000ea400080010ff */
[----:B--2---:R-:W-:Y:S05]  /*8c20*/  @!P0 BRA `(.L_x_224) ;  /* 0xfffffffc00f08947 */ /* 0x004fea000383ffff */
[----:B------:R-:W-:Y:S05]  /*8c30*/  BRA `(.L_x_225) ;  /* 0xffffffb400447947 */ /* 0x000fea000383ffff */
.L_x_83:
[----:B-1----:R1:W2:Y:S02]  /*8c40*/  SYNCS.PHASECHK.TRANS64.TRYWAIT P1, [R0+URZ+0x2d0], R5 ;  /* 0x0002d005000075a7 */ /* 0x0022a400080211ff */
[----:B--2---:R-:W-:Y:S05]  /*8c50*/  @!P1 NANOSLEEP.SYNCS 0x989680 ;  /* 0x009896800000995d */ /* 0x004fea0003900000 */
[----:B------:R-:W2:Y:S02]  /*8c60*/  @!P1 SYNCS.PHASECHK.TRANS64 P1, [R0+URZ+0x2d0], R5 ;  /* 0x0002d005000095a7 */ /* 0x000ea400080210ff */
[----:B--2---:R-:W-:Y:S05]  /*8c70*/  @!P1 BRA `(.L_x_83) ;  /* 0xfffffffc00f09947 */ /* 0x004fea000383ffff */
[----:B------:R-:W-:Y:S05]  /*8c80*/  BRA `(.L_x_226) ;  /* 0xffffffb400747947 */ /* 0x000fea000383ffff */
.L_x_86:
[----:B------:R-:W-:-:S07]  /*8c90*/  MOV R0, UR5 ;  /* 0x0000000500007c02 */ /* 0x000fce0008000f00 */
.L_x_227:
[----:B-1----:R1:W2:Y:S02]  /*8ca0*/  SYNCS.PHASECHK.TRANS64.TRYWAIT P0, [R0+URZ+0x2e0], R3 ;  /* 0x0002e003000075a7 */ /* 0x0022a400080011ff */
[----:B--2---:R-:W-:Y:S05]  /*8cb0*/  @!P0 NANOSLEEP.SYNCS 0x989680 ;  /* 0x009896800000895d */ /* 0x004fea0003900000 */
[----:B------:R-:W2:Y:S02]  /*8cc0*/  @!P0 SYNCS.PHASECHK.TRANS64 P0, [R0+URZ+0x2e0], R3 ;  /* 0x0002e003000085a7 */ /* 0x000ea400080010ff */
[----:B--2---:R-:W-:Y:S05]  /*8cd0*/  @!P0 BRA `(.L_x_227) ;  /* 0xfffffffc00f08947 */ /* 0x004fea000383ffff */
[----:B------:R-:W-:Y:S05]  /*8ce0*/  BRA `(.L_x_85) ;  /* 0xffffffb400c87947 */ /* 0x000fea000383ffff */
.L_x_93:
[----:B-1----:R1:W2:Y:S02]  /*8cf0*/  SYNCS.PHASECHK.TRANS64.TRYWAIT P1, [R0+URZ+0x2d0], R5 ;  /* 0x0002d005000075a7 */ /* 0x0022a400080211ff */
[----:B--2---:R-:W-:Y:S05]  /*8d00*/  @!P1 NANOSLEEP.SYNCS 0x989680 ;  /* 0x009896800000995d */ /* 0x004fea0003900000 */
[----:B------:R-:W2:Y:S02]  /*8d10*/  @!P1 SYNCS.PHASECHK.TRANS64 P1, [R0+URZ+0x2d0], R5 ;  /* 0x0002d005000095a7 */ /* 0x000ea400080210ff */
[----:B--2---:R-:W-:Y:S05]  /*8d20*/  @!P1 BRA `(.L_x_93) ;  /* 0xfffffffc00f09947 */ /* 0x004fea000383ffff */
[----:B------:R-:W-:Y:S05]  /*8d30*/  BRA `(.L_x_228) ;  /* 0xffffffbc00207947 */ /* 0x000fea000383ffff */
.L_x_94:
[----:B------:R-:W-:-:S07]  /*8d40*/  MOV R3, UR9 ;  /* 0x0000000900037c02 */ /* 0x000fce0008000f00 */
.L_x_229:
[----:B-1----:R1:W2:Y:S02]  /*8d50*/  SYNCS.PHASECHK.TRANS64.TRYWAIT P0, [R3+URZ+0x310], R0 ;  /* 0x00031000030075a7 */ /* 0x0022a400080011ff */
[----:B--2---:R-:W-:Y:S05]  /*8d60*/  @!P0 NANOSLEEP.SYNCS 0x989680 ;  /* 0x009896800000895d */ /* 0x004fea0003900000 */
[----:B------:R-:W2:Y:S02]  /*8d70*/  @!P0 SYNCS.PHASECHK.TRANS64 P0, [R3+URZ+0x310], R0 ;  /* 0x00031000030085a7 */ /* 0x000ea400080010ff */
[----:B--2---:R-:W-:Y:S05]  /*8d80*/  @!P0 BRA `(.L_x_229) ;  /* 0xfffffffc00f08947 */ /* 0x004fea000383ffff */
[----:B------:R-:W-:Y:S05]  /*8d90*/  BRA `(.L_x_230) ;  /* 0xffffffbc00547947 */ /* 0x000fea000383ffff */
.L_x_97:
[----:B------:R-:W-:Y:S07]  /*8da0*/  MOV R0, UR7 ;  /* 0x0000000700007c02 */ /* 0x000fee0008000f00 */
.L_x_231:
[----:B-1----:R1:W2:Y:S02]  /*8db0*/  SYNCS.PHASECHK.TRANS64.TRYWAIT P0, [R0+URZ], R3 ;  /* 0x00000003000075a7 */ /* 0x0022a400080011ff */
[----:B--2---:R-:W-:Y:S05]  /*8dc0*/  @!P0 NANOSLEEP.SYNCS 0x989680 ;  /* 0x009896800000895d */ /* 0x004fea0003900000 */
[----:B------:R-:W2:Y:S02]  /*8dd0*/  @!P0 SYNCS.PHASECHK.TRANS64 P0, [R0+URZ], R3 ;  /* 0x00000003000085a7 */ /* 0x000ea400080010ff */
[----:B--2---:R-:W-:Y:S05]  /*8de0*/  @!P0 BRA `(.L_x_231) ;  /* 0xfffffffc00f08947 */ /* 0x004fea000383ffff */
[----:B------:R-:W-:Y:S05]  /*8df0*/  BRA `(.L_x_96) ;  /* 0xffffffbc00747947 */ /* 0x000fea000383ffff */
.L_x_100:
[----:B------:R-:W-:-:S07]  /*8e00*/  MOV R0, UR5 ;  /* 0x0000000500007c02 */ /* 0x000fce0008000f00 */
.L_x_232:
[----:B--2---:R2:W3:Y:S02]  /*8e10*/  SYNCS.PHASECHK.TRANS64.TRYWAIT P0, [R0+URZ], R3 ;  /* 0x00000003000075a7 */ /* 0x0044e400080011ff */
[----:B---3--:R-:W-:Y:S05]  /*8e20*/  @!P0 NANOSLEEP.SYNCS 0x989680 ;  /* 0x009896800000895d */ /* 0x008fea0003900000 */
[----:B------:R-:W3:Y:S02]  /*8e30*/  @!P0 SYNCS.PHASECHK.TRANS64 P0, [R0+URZ], R3 ;  /* 0x00000003000085a7 */ /* 0x000ee400080010ff */
[----:B---3--:R-:W-:Y:S05]  /*8e40*/  @!P0 BRA `(.L_x_232) ;  /* 0xfffffffc00f08947 */ /* 0x008fea000383ffff */
[----:B------:R-:W-:Y:S05]  /*8e50*/  BRA `(.L_x_233) ;  /* 0xffffffc000147947 */ /* 0x000fea000383ffff */
.L_x_101:
[----:B------:R-:W-:-:S07]  /*8e60*/  MOV R0, UR5 ;  /* 0x0000000500007c02 */ /* 0x000fce0008000f00 */
.L_x_234:
[----:B--2---:R2:W3:Y:S02]  /*8e70*/  SYNCS.PHASECHK.TRANS64.TRYWAIT P0, [R0+URZ], R3 ;  /* 0x00000003000075a7 */ /* 0x0044e400080011ff */
[----:B---3--:R-:W-:Y:S05]  /*8e80*/  @!P0 NANOSLEEP.SYNCS 0x989680 ;  /* 0x009896800000895d */ /* 0x008fea0003900000 */
[----:B------:R-:W3:Y:S02]  /*8e90*/  @!P0 SYNCS.PHASECHK.TRANS64 P0, [R0+URZ], R3 ;  /* 0x00000003000085a7 */ /* 0x000ee400080010ff */
[----:B---3--:R-:W-:Y:S05]  /*8ea0*/  @!P0 BRA `(.L_x_234) ;  /* 0xfffffffc00f08947 */ /* 0x008fea000383ffff */
[----:B------:R-:W-:Y:S05]  /*8eb0*/  BRA `(.L_x_235) ;  /* 0xffffffc000207947 */ /* 0x000fea000383ffff */
.L_x_102:
[----:B------:R-:W-:-:S07]  /*8ec0*/  MOV R0, UR5 ;  /* 0x0000000500007c02 */ /* 0x000fce0008000f00 */
.L_x_236:
[----:B--2---:R2:W3:Y:S02]  /*8ed0*/  SYNCS.PHASECHK.TRANS64.TRYWAIT P0, [R0+URZ], R3 ;  /* 0x00000003000075a7 */ /* 0x0044e400080011ff */
[----:B---3--:R-:W-:Y:S05]  /*8ee0*/  @!P0 NANOSLEEP.SYNCS 0x989680 ;  /* 0x009896800000895d */ /* 0x008fea0003900000 */
[----:B------:R-:W3:Y:S02]  /*8ef0*/  @!P0 SYNCS.PHASECHK.TRANS64 P0, [R0+URZ], R3 ;  /* 0x00000003000085a7 */ /* 0x000ee400080010ff */
[----:B---3--:R-:W-:Y:S05]  /*8f00*/  @!P0 BRA `(.L_x_236) ;  /* 0xfffffffc00f08947 */ /* 0x008fea000383ffff */
[----:B------:R-:W-:Y:S05]  /*8f10*/  BRA `(.L_x_237) ;  /* 0xffffffc0002c7947 */ /* 0x000fea000383ffff */
.L_x_103:
[----:B------:R-:W-:-:S07]  /*8f20*/  MOV R0, UR7 ;  /* 0x0000000700007c02 */ /* 0x000fce0008000f00 */
.L_x_238:
[----:B--2---:R2:W3:Y:S02]  /*8f30*/  SYNCS.PHASECHK.TRANS64.TRYWAIT P0, [R0+URZ], R3 ;  /* 0x00000003000075a7 */ /* 0x0044e400080011ff */
[----:B---3--:R-:W-:Y:S05]  /*8f40*/  @!P0 NANOSLEEP.SYNCS 0x989680 ;  /* 0x009896800000895d */ /* 0x008fea0003900000 */
[----:B------:R-:W3:Y:S02]  /*8f50*/  @!P0 SYNCS.PHASECHK.TRANS64 P0, [R0+URZ], R3 ;  /* 0x00000003000085a7 */ /* 0x000ee400080010ff */
[----:B---3--:R-:W-:Y:S05]  /*8f60*/  @!P0 BRA `(.L_x_238) ;  /* 0xfffffffc00f08947 */ /* 0x008fea000383ffff */
[----:B------:R-:W-:Y:S05]  /*8f70*/  BRA `(.L_x_239) ;  /* 0xffffffc000387947 */ /* 0x000fea000383ffff */
.L_x_108:
[----:B---3--:R3:W1:Y:S02]  /*8f80*/  SYNCS.PHASECHK.TRANS64.TRYWAIT P0, [R0+URZ+0x2d0], R3 ;  /* 0x0002d003000075a7 */ /* 0x00866400080011ff */
[----:B-1----:R-:W-:Y:S05]  /*8f90*/  @!P0 NANOSLEEP.SYNCS 0x989680 ;  /* 0x009896800000895d */ /* 0x002fea0003900000 */
[----:B------:R-:W1:Y:S02]  /*8fa0*/  @!P0 SYNCS.PHASECHK.TRANS64 P0, [R0+URZ+0x2d0], R3 ;  /* 0x0002d003000085a7 */ /* 0x000e6400080010ff */
[----:B-1----:R-:W-:Y:S05]  /*8fb0*/  @!P0 BRA `(.L_x_108) ;  /* 0xfffffffc00f08947 */ /* 0x002fea000383ffff */
[----:B------:R-:W-:Y:S05]  /*8fc0*/  BRA `(.L_x_240) ;  /* 0xffffffc400347947 */ /* 0x000fea000383ffff */
.L_x_111:
[----:B------:R-:W-:Y:S07]  /*8fd0*/  MOV R0, UR6 ;  /* 0x0000000600007c02 */ /* 0x000fee0008000f00 */
.L_x_241:
[----:B-1----:R1:W3:Y:S02]  /*8fe0*/  SYNCS.PHASECHK.TRANS64.TRYWAIT P0, [R0+URZ+0x2c8], R3 ;  /* 0x0002c803000075a7 */ /* 0x0022e400080011ff */
[----:B---3--:R-:W-:Y:S05]  /*8ff0*/  @!P0 NANOSLEEP.SYNCS 0x989680 ;  /* 0x009896800000895d */ /* 0x008fea0003900000 */
[----:B------:R-:W3:Y:S02]  /*9000*/  @!P0 SYNCS.PHASECHK.TRANS64 P0, [R0+URZ+0x2c8], R3 ;  /* 0x0002c803000085a7 */ /* 0x000ee400080010ff */
[----:B---3--:R-:W-:Y:S05]  /*9010*/  @!P0 BRA `(.L_x_241) ;  /* 0xfffffffc00f08947 */ /* 0x008fea000383ffff */
[----:B------:R-:W-:Y:S05]  /*9020*/  BRA `(.L_x_110) ;  /* 0xffffffc800207947 */ /* 0x000fea000383ffff */
.L_x_114:
[----:B------:R-:W-:Y:S07]  /*9030*/  MOV R3, UR6 ;  /* 0x0000000600037c02 */ /* 0x000fee0008000f00 */
.L_x_242:
[----:B-1----:R1:W2:Y:S02]  /*9040*/  SYNCS.PHASECHK.TRANS64.TRYWAIT P2, [R3+URZ+0x2b8], R26 ;  /* 0x0002b81a030075a7 */ /* 0x0022a400080411ff */
[----:B--2---:R-:W-:Y:S05]  /*9050*/  @!P2 NANOSLEEP.SYNCS 0x989680 ;  /* 0x009896800000a95d */ /* 0x004fea0003900000 */
[----:B------:R-:W2:Y:S02]  /*9060*/  @!P2 SYNCS.PHASECHK.TRANS64 P2, [R3+URZ+0x2b8], R26 ;  /* 0x0002b81a0300a5a7 */ /* 0x000ea400080410ff */
[----:B--2---:R-:W-:Y:S05]  /*9070*/  @!P2 BRA `(.L_x_242) ;  /* 0xfffffffc00f0a947 */ /* 0x004fea000383ffff */
[----:B------:R-:W-:Y:S05]  /*9080*/  BRA `(.L_x_243) ;  /* 0xffffffc800b47947 */ /* 0x000fea000383ffff */
.L_x_117:
[----:B--2---:R2:W4:Y:S02]  /*9090*/  SYNCS.PHASECHK.TRANS64.TRYWAIT P0, [R0+URZ+0x2d0], R3 ;  /* 0x0002d003000075a7 */ /* 0x00452400080011ff */
[----:B----4-:R-:W-:Y:S05]  /*90a0*/  @!P0 NANOSLEEP.SYNCS 0x989680 ;  /* 0x009896800000895d */ /* 0x010fea0003900000 */
[----:B------:R-:W4:Y:S02]  /*90b0*/  @!P0 SYNCS.PHASECHK.TRANS64 P0, [R0+URZ+0x2d0], R3 ;  /* 0x0002d003000085a7 */ /* 0x000f2400080010ff */
[----:B----4-:R-:W-:Y:S05]  /*90c0*/  @!P0 BRA `(.L_x_117) ;  /* 0xfffffffc00f08947 */ /* 0x010fea000383ffff */
[----:B------:R-:W-:Y:S05]  /*90d0*/  BRA `(.L_x_244) ;  /* 0xffffffcc00f47947 */ /* 0x000fea000383ffff */
.L_x_128:
[----:B-1----:R-:W-:Y:S04]  /*90e0*/  MOV R0, UR43 ;  /* 0x0000002b00007c02 */ /* 0x002fe80008000f00 */
[----:B------:R1:W2:Y:S03]  /*90f0*/  SYNCS.PHASECHK.TRANS64.TRYWAIT P1, [R0+URZ+0x2b0], R3 ;  /* 0x0002b003000075a7 */ /* 0x0002a600080211ff */
[----:B--2---:R-:W-:Y:S05]  /*9100*/  @!P1 NANOSLEEP.SYNCS 0x989680 ;  /* 0x009896800000995d */ /* 0x004fea0003900000 */
[----:B------:R-:W2:Y:S02]  /*9110*/  @!P1 SYNCS.PHASECHK.TRANS64 P1, [R0+URZ+0x2b0], R3 ;  /* 0x0002b003000095a7 */ /* 0x000ea400080210ff */
[----:B--2---:R-:W-:Y:S05]  /*9120*/  @!P1 BRA `(.L_x_128) ;  /* 0xfffffffc00ec9947 */ /* 0x004fea000383ffff */
[----:B------:R-:W-:Y:S05]  /*9130*/  BRA `(.L_x_127) ;  /* 0xffffffd800d47947 */ /* 0x000fea000383ffff */
.L_x_130:
[----:B------:R1:W1:Y:S02]  /*9140*/  SYNCS.PHASECHK.TRANS64.TRYWAIT P1, [R92+URZ+0x2f0], R5 ;  /* 0x0002f0055c0075a7 */ /* 0x00026400080211ff */
[----:B-1----:R-:W-:Y:S05]  /*9150*/  @!P1 NANOSLEEP.SYNCS 0x989680 ;  /* 0x009896800000995d */ /* 0x002fea0003900000 */
[----:B------:R-:W1:Y:S02]  /*9160*/  @!P1 SYNCS.PHASECHK.TRANS64 P1, [R92+URZ+0x2f0], R5 ;  /* 0x0002f0055c0095a7 */ /* 0x000e6400080210ff */
[----:B-1----:R-:W-:Y:S05]  /*9170*/  @!P1 BRA `(.L_x_130) ;  /* 0xfffffffc00f09947 */ /* 0x002fea000383ffff */
[----:B------:R-:W-:Y:S05]  /*9180*/  BRA `(.L_x_129) ;  /* 0xffffffdc00107947 */ /* 0x000fea000383ffff */
        .weak           $__internal_0_$__cuda_sm10x_tcgen05_guardrail_trap_col_being_dealloced_not_returned_by_alloc
        .type           $__internal_0_$__cuda_sm10x_tcgen05_guardrail_trap_col_being_dealloced_not_returned_by_alloc,@function
        .size           $__internal_0_$__cuda_sm10x_tcgen05_guardrail_trap_col_being_dealloced_not_returned_by_alloc,($__internal_1_$__cuda_sm10x_tcgen05_guardrail_trap_phase_invalid_during_alloc - $__internal_0_$__cuda_sm10x_tcgen05_guardrail_trap_col_being_dealloced_not_returned_by_alloc)
$__internal_0_$__cuda_sm10x_tcgen05_guardrail_trap_col_being_dealloced_not_returned_by_alloc:
[----:B------:R-:W-:Y:S05]  /*9190*/  BPT.TRAP 0x1 ;  /* 0x000000040000795c */ /* 0x000fea0000300000 */
[----:B------:R-:W-:-:S04]  /*91a0*/  HFMA2 R3, -RZ, RZ, 0, 0 ;  /* 0x00000000ff037431 */ /* 0x000fc800000001ff */
[----:B------:R-:W-:Y:S05]  /*91b0*/  RET.REL.NODEC R2 `(_ZN7cutlass13device_kernelINS_4gemm6kernel13GemmUniversalIN4cute5tupleIJiiiiEEENS1_10collective13CollectiveMmaINS1_35MainloopSm100TmaUmmaWarpSpecializedILi43ELi2ELi4ENS5_IJNS4_1CILi1EEESB_SB_EEEEENS5_IJNSA_ILi128EEENSA_ILi32EEESF_EEEaNS5_IJlSB_lEEEaSH_NS4_8TiledMMAINS4_8MMA_AtomIJNS4_15SM100_MMA_S8_SSIaaiLi128ELi32ELNS4_4UMMA5MajorE0ELSM_0ELNSL_8SaturateE0EEEEEENS4_6LayoutISC_NS5_IJNSA_ILi0EEESR_SR_EEEEENS5_IJNS4_10UnderscoreESU_SU_EEEEENS4_13SM90_TMA_LOADENS4_14ComposedLayoutINS4_7SwizzleILi1ELi4ELi3EEENS4_18smem_ptr_flag_bitsILi8EEENSQ_INS5_IJNSA_ILi8EEESF_EEENS5_IJSF_SB_EEEEEEEvNS4_8identityESX_S17_vS18_EENS_8epilogue10collective18CollectiveEpilogueINS1A_23Sm100TmaWarpSpecializedILi1ELi1ELi32ELb0ELb0EEEJSG_NS5_IJNSQ_ISE_SB_EENSQ_ISF_SB_EEEEEaSH_aSH_NS1A_6fusion15FusionCallbacksIS1E_NS1I_17LinearCombinationIaiaiLNS_15FloatRoundStyleE2EEESG_S1H_JEEENS4_5SM1004TMEM4LOAD26SM100_TMEM_LOAD_32dp32b32xESX_S17_NS4_39AutoVectorizingCopyWithAssumedAlignmentILi128EEENS4_14SM90_TMA_STOREES17_S1T_S1T_EEEvvEEEEvNT_6ParamsE) ;  /* 0xffffff6c02907950 */ /* 0x000fea0003c3ffff */
        .weak           $__internal_1_$__cuda_sm10x_tcgen05_guardrail_trap_phase_invalid_during_alloc
        .type           $__internal_1_$__cuda_sm10x_tcgen05_guardrail_trap_phase_invalid_during_alloc,@function
        .size           $__internal_1_$__cuda_sm10x_tcgen05_guardrail_trap_phase_invalid_during_alloc,($__internal_2_$__cuda_sm10x_tcgen05_guardrail_trap_unallocated_columns_being_dealloced - $__internal_1_$__cuda_sm10x_tcgen05_guardrail_trap_phase_invalid_during_alloc)
$__internal_1_$__cuda_sm10x_tcgen05_guardrail_trap_phase_invalid_during_alloc:
[----:B------:R-:W-:Y:S05]  /*91c0*/  BPT.TRAP 0x1 ;  /* 0x000000040000795c */ /* 0x000fea0000300000 */
[----:B------:R-:W-:-:S04]  /*91d0*/  MOV R3, 0x0 ;  /* 0x0000000000037802 */ /* 0x000fc80000000f00 */
[----:B------:R-:W-:Y:S05]  /*91e0*/  RET.REL.NODEC R2 `(_ZN7cutlass13device_kernelINS_4gemm6kernel13GemmUniversalIN4cute5tupleIJiiiiEEENS1_10collective13CollectiveMmaINS1_35MainloopSm100TmaUmmaWarpSpecializedILi43ELi2ELi4ENS5_IJNS4_1CILi1EEESB_SB_EEEEENS5_IJNSA_ILi128EEENSA_ILi32EEESF_EEEaNS5_IJlSB_lEEEaSH_NS4_8TiledMMAINS4_8MMA_AtomIJNS4_15SM100_MMA_S8_SSIaaiLi128ELi32ELNS4_4UMMA5MajorE0ELSM_0ELNSL_8SaturateE0EEEEEENS4_6LayoutISC_NS5_IJNSA_ILi0EEESR_SR_EEEEENS5_IJNS4_10UnderscoreESU_SU_EEEEENS4_13SM90_TMA_LOADENS4_14ComposedLayoutINS4_7SwizzleILi1ELi4ELi3EEENS4_18smem_ptr_flag_bitsILi8EEENSQ_INS5_IJNSA_ILi8EEESF_EEENS5_IJSF_SB_EEEEEEEvNS4_8identityESX_S17_vS18_EENS_8epilogue10collective18CollectiveEpilogueINS1A_23Sm100TmaWarpSpecializedILi1ELi1ELi32ELb0ELb0EEEJSG_NS5_IJNSQ_ISE_SB_EENSQ_ISF_SB_EEEEEaSH_aSH_NS1A_6fusion15FusionCallbacksIS1E_NS1I_17LinearCombinationIaiaiLNS_15FloatRoundStyleE2EEESG_S1H_JEEENS4_5SM1004TMEM4LOAD26SM100_TMEM_LOAD_32dp32b32xESX_S17_NS4_39AutoVectorizingCopyWithAssumedAlignmentILi128EEENS4_14SM90_TMA_STOREES17_S1T_S1T_EEEvvEEEEvNT_6ParamsE) ;  /* 0xffffff6c02847950 */ /* 0x000fea0003c3ffff */
        .weak           $__internal_2_$__cuda_sm10x_tcgen05_guardrail_trap_unallocated_columns_being_dealloced
        .type           $__internal_2_$__cuda_sm10x_tcgen05_guardrail_trap_unallocated_columns_being_dealloced,@function
        .size           $__internal_2_$__cuda_sm10x_tcgen05_guardrail_trap_unallocated_columns_being_dealloced,(.L_x_246 - $__internal_2_$__cuda_sm10x_tcgen05_guardrail_trap_unallocated_columns_being_dealloced)
$__internal_2_$__cuda_sm10x_tcgen05_guardrail_trap_unallocated_columns_being_dealloced:
[----:B------:R-:W-:Y:S05]  /*91f0*/  BPT.TRAP 0x1 ;  /* 0x000000040000795c */ /* 0x000fea0000300000 */
[----:B------:R-:W-:-:S04]  /*9200*/  HFMA2 R3, -RZ, RZ, 0, 0 ;  /* 0x00000000ff037431 */ /* 0x000fc800000001ff */
[----:B------:R-:W-:Y:S05]  /*9210*/  RET.REL.NODEC R2 `(_ZN7cutlass13device_kernelINS_4gemm6kernel13GemmUniversalIN4cute5tupleIJiiiiEEENS1_10collective13CollectiveMmaINS1_35MainloopSm100TmaUmmaWarpSpecializedILi43ELi2ELi4ENS5_IJNS4_1CILi1EEESB_SB_EEEEENS5_IJNSA_ILi128EEENSA_ILi32EEESF_EEEaNS5_IJlSB_lEEEaSH_NS4_8TiledMMAINS4_8MMA_AtomIJNS4_15SM100_MMA_S8_SSIaaiLi128ELi32ELNS4_4UMMA5MajorE0ELSM_0ELNSL_8SaturateE0EEEEEENS4_6LayoutISC_NS5_IJNSA_ILi0EEESR_SR_EEEEENS5_IJNS4_10UnderscoreESU_SU_EEEEENS4_13SM90_TMA_LOADENS4_14ComposedLayoutINS4_7SwizzleILi1ELi4ELi3EEENS4_18smem_ptr_flag_bitsILi8EEENSQ_INS5_IJNSA_ILi8EEESF_EEENS5_IJSF_SB_EEEEEEEvNS4_8identityESX_S17_vS18_EENS_8epilogue10collective18CollectiveEpilogueINS1A_23Sm100TmaWarpSpecializedILi1ELi1ELi32ELb0ELb0EEEJSG_NS5_IJNSQ_ISE_SB_EENSQ_ISF_SB_EEEEEaSH_aSH_NS1A_6fusion15FusionCallbacksIS1E_NS1I_17LinearCombinationIaiaiLNS_15FloatRoundStyleE2EEESG_S1H_JEEENS4_5SM1004TMEM4LOAD26SM100_TMEM_LOAD_32dp32b32xESX_S17_NS4_39AutoVectorizingCopyWithAssumedAlignmentILi128EEENS4_14SM90_TMA_STOREES17_S1T_S1T_EEEvvEEEEvNT_6ParamsE) ;  /* 0xffffff6c02787950 */ /* 0x000fea0003c3ffff */
.L_x_245:
[----:B------:R-:W-:-:S00]  /*9220*/  BRA `(.L_x_245) ;  /* 0xfffffffc00fc7947 */ /* 0x000fc0000383ffff */
[----:B------:R-:W-:-:S00]  /*9230*/  NOP ;  /* 0x0000000000007918 */ /* 0x000fc00000000000 */
        /* <DEDUP_REMOVED lines=12> */
.L_x_246:


//--------------------- .nv.global.init           --------------------------
	.section	.nv.global.init,"aw",@progbits
.nv.global.init:
	.type		$str$27,@object
	.size		$str$27,($str$28 - $str$27)
$str$27:
        /*0000*/ 	.byte	0x28, 0x61, 0x64, 0x64, 0x72, 0x65, 0x73, 0x73, 0x20, 0x26, 0x20, 0x6d, 0x61, 0x73, 0x6b, 0x29
        /*0010*/ 	.byte	0x20, 0x3d, 0x3d, 0x20, 0x30, 0x00
	.type		$str$28,@object
	.size		$str$28,($str$26 - $str$28)
$str$28:
        /*0016*/ 	.byte	0x2f, 0x74, 0x6d, 0x70, 0x2f, 0x63, 0x75, 0x74, 0x6c, 0x61, 0x73, 0x73, 0x5f, 0x73, 0x77, 0x65
        /*0026*/ 	.byte	0x65, 0x70, 0x5f, 0x73, 0x72, 0x63, 0x2f, 0x69, 0x6e, 0x63, 0x6c, 0x75, 0x64, 0x65, 0x2f, 0x63
        /*0036*/ 	.byte	0x75, 0x74, 0x65, 0x2f, 0x70, 0x6f, 0x69, 0x6e, 0x74, 0x65, 0x72, 0x5f, 0x66, 0x6c, 0x61, 0x67
        /*0046*/ 	.byte	0x67, 0x65, 0x64, 0x2e, 0x68, 0x70, 0x70, 0x00
	.type		$str$26,@object
	.size		$str$26,($str$25 - $str$26)
$str$26:
        /*004e*/ 	.byte	0x2f, 0x74, 0x6d, 0x70, 0x2f, 0x63, 0x75, 0x74, 0x6c, 0x61, 0x73, 0x73, 0x5f, 0x73, 0x77, 0x65
        /*005e*/ 	.byte	0x65, 0x70, 0x5f, 0x73, 0x72, 0x63, 0x2f, 0x69, 0x6e, 0x63, 0x6c, 0x75, 0x64, 0x65, 0x2f, 0x63
        /*006e*/ 	.byte	0x75, 0x74, 0x65, 0x2f, 0x61, 0x74, 0x6f, 0x6d, 0x2f, 0x63, 0x6f, 0x70, 0x79, 0x5f, 0x74, 0x72
        /*007e*/ 	.byte	0x61, 0x69, 0x74, 0x73, 0x5f, 0x73, 0x6d, 0x31, 0x30, 0x30, 0x2e, 0x68, 0x70, 0x70, 0x00
	.type		$str$25,@object
	.size		$str$25,(__unnamed_1 - $str$25)
$str$25:
        /*008d*/ 	.byte	0x28, 0x28, 0x75, 0x69, 0x6e, 0x74, 0x33, 0x32, 0x5f, 0x74, 0x28, 0x74, 0x68, 0x72, 0x65, 0x61
        /*009d*/ 	.byte	0x64, 0x49, 0x64, 0x78, 0x2e, 0x78, 0x29, 0x20, 0x2f, 0x20, 0x33, 0x32, 0x29, 0x20, 0x25, 0x20
        /*00ad*/ 	.byte	0x34, 0x29, 0x20, 0x3d, 0x3d, 0x20, 0x28, 0x28, 0x28, 0x74, 0x6d, 0x65, 0x6d, 0x5f, 0x61, 0x64
        /*00bd*/ 	.byte	0x64, 0x72, 0x20, 0x3e, 0x3e, 0x20, 0x31, 0x36, 0x29, 0x20, 0x2f, 0x20, 0x33, 0x32, 0x29, 0x20
        /*00cd*/ 	.byte	0x25, 0x20, 0x34, 0x29, 0x00
	.type		__unnamed_1,@object
	.size		__unnamed_1,(__unnamed_2 - __unnamed_1)
__unnamed_1:
        /*00d2*/ 	.byte	0x61, 0x75, 0x74, 0x6f, 0x20, 0x63, 0x75, 0x74, 0x65, 0x3a, 0x3a, 0x61, 0x73, 0x5f, 0x70, 0x6f
        /* <DEDUP_REMOVED lines=24> */
        /*0262*/ 	.byte	0x5d, 0x00
	.type		__unnamed_2,@object
	.size		__unnamed_2,(.L_2 - __unnamed_2)
__unnamed_2:
        /* <DEDUP_REMOVED lines=41> */
.L_2:


//--------------------- .nv.shared._ZN7cutlass13device_kernelINS_4gemm6kernel13GemmUniversalIN4cute5tupleIJiiiiEEENS1_10collective13CollectiveMmaINS1_35MainloopSm100TmaUmmaWarpSpecializedILi43ELi2ELi4ENS5_IJNS4_1CILi1EEESB_SB_EEEEENS5_IJNSA_ILi128EEENSA_ILi32EEESF_EEEaNS5_IJlSB_lEEEaSH_NS4_8TiledMMAINS4_8MMA_AtomIJNS4_15SM100_MMA_S8_SSIaaiLi128ELi32ELNS4_4UMMA5MajorE0ELSM_0ELNSL_8SaturateE0EEEEEENS4_6LayoutISC_NS5_IJNSA_ILi0EEESR_SR_EEEEENS5_IJNS4_10UnderscoreESU_SU_EEEEENS4_13SM90_TMA_LOADENS4_14ComposedLayoutINS4_7SwizzleILi1ELi4ELi3EEENS4_18smem_ptr_flag_bitsILi8EEENSQ_INS5_IJNSA_ILi8EEESF_EEENS5_IJSF_SB_EEEEEEEvNS4_8identityESX_S17_vS18_EENS_8epilogue10collective18CollectiveEpilogueINS1A_23Sm100TmaWarpSpecializedILi1ELi1ELi32ELb0ELb0EEEJSG_NS5_IJNSQ_ISE_SB_EENSQ_ISF_SB_EEEEEaSH_aSH_NS1A_6fusion15FusionCallbacksIS1E_NS1I_17LinearCombinationIaiaiLNS_15FloatRoundStyleE2EEESG_S1H_JEEENS4_5SM1004TMEM4LOAD26SM100_TMEM_LOAD_32dp32b32xESX_S17_NS4_39AutoVectorizingCopyWithAssumedAlignmentILi128EEENS4_14SM90_TMA_STOREES17_S1T_S1T_EEEvvEEEEvNT_6ParamsE --------------------------
	.section	.nv.shared._ZN7cutlass13device_kernelINS_4gemm6kernel13GemmUniversalIN4cute5tupleIJiiiiEEENS1_10collective13CollectiveMmaINS1_35MainloopSm100TmaUmmaWarpSpecializedILi43ELi2ELi4ENS5_IJNS4_1CILi1EEESB_SB_EEEEENS5_IJNSA_ILi128EEENSA_ILi32EEESF_EEEaNS5_IJlSB_lEEEaSH_NS4_8TiledMMAINS4_8MMA_AtomIJNS4_15SM100_MMA_S8_SSIaaiLi128ELi32ELNS4_4UMMA5MajorE0ELSM_0ELNSL_8SaturateE0EEEEEENS4_6LayoutISC_NS5_IJNSA_ILi0EEESR_SR_EEEEENS5_IJNS4_10UnderscoreESU_SU_EEEEENS4_13SM90_TMA_LOADENS4_14ComposedLayoutINS4_7SwizzleILi1ELi4ELi3EEENS4_18smem_ptr_flag_bitsILi8EEENSQ_INS5_IJNSA_ILi8EEESF_EEENS5_IJSF_SB_EEEEEEEvNS4_8identityESX_S17_vS18_EENS_8epilogue10collective18CollectiveEpilogueINS1A_23Sm100TmaWarpSpecializedILi1ELi1ELi32ELb0ELb0EEEJSG_NS5_IJNSQ_ISE_SB_EENSQ_ISF_SB_EEEEEaSH_aSH_NS1A_6fusion15FusionCallbacksIS1E_NS1I_17LinearCombinationIaiaiLNS_15FloatRoundStyleE2EEESG_S1H_JEEENS4_5SM1004TMEM4LOAD26SM100_TMEM_LOAD_32dp32b32xESX_S17_NS4_39AutoVectorizingCopyWithAssumedAlignmentILi128EEENS4_14SM90_TMA_STOREES17_S1T_S1T_EEEvvEEEEvNT_6ParamsE,"aw",@nobits
	.sectionflags	@""
	.align	16
	.zero		1024


//--------------------- .nv.shared.reserved.0     --------------------------
	.section	.nv.shared.reserved.0,"aw",@nobits
	.weak		__nv_reservedSMEM_offset_0_alias
	.size		__nv_reservedSMEM_offset_0_alias, 0, 64
	.other		__nv_reservedSMEM_offset_0_alias,@"STO_CUDA_RESERVED_SHARED STV_DEFAULT"
__nv_reservedSMEM_offset_0_alias:
	.zero		0
.nv.shared.reserved.0:
	.zero		64
	.weak		__nv_reservedSMEM_tcgen05_partition
	.type		__nv_reservedSMEM_tcgen05_partition,@object
	.size		__nv_reservedSMEM_tcgen05_partition,(.L_0 - __nv_reservedSMEM_tcgen05_partition)
__nv_reservedSMEM_tcgen05_partition:
	.zero		32
.L_0:


//--------------------- .nv.global                --------------------------
	.section	.nv.global,"aw",@nobits
.nv.global:
	.type		_ZN40_INTERNAL_76a61ef4_4_k_cu_e9da9d35_191614cute1_E,@object
	.size		_ZN40_INTERNAL_76a61ef4_4_k_cu_e9da9d35_191614cute1_E,(_ZN40_INTERNAL_76a61ef4_4_k_cu_e9da9d35_191614cuda3std3__45__cpo6cbeginE - _ZN40_INTERNAL_76a61ef4_4_k_cu_e9da9d35_191614cute1_E)
_ZN40_INTERNAL_76a61ef4_4_k_cu_e9da9d35_191614cute1_E:
	.zero		1
	.type		_ZN40_INTERNAL_76a61ef4_4_k_cu_e9da9d35_191614cuda3std3__45__cpo6cbeginE,@object
	.size		_ZN40_INTERNAL_76a61ef4_4_k_cu_e9da9d35_191614cuda3std3__45__cpo6cbeginE,(_ZN40_INTERNAL_76a61ef4_4_k_cu_e9da9d35_191614cuda3std3__48in_placeE - _ZN40_INTERNAL_76a61ef4_4_k_cu_e9da9d35_191614cuda3std3__45__cpo6cbeginE)
_ZN40_INTERNAL_76a61ef4_4_k_cu_e9da9d35_191614cuda3std3__45__cpo6cbeginE:
	.zero		1
	.type		_ZN40_INTERNAL_76a61ef4_4_k_cu_e9da9d35_191614cuda3std3__48in_placeE,@object
	.size		_ZN40_INTERNAL_76a61ef4_4_k_cu_e9da9d35_191614cuda3std3__48in_placeE,(_ZN40_INTERNAL_76a61ef4_4_k_cu_e9da9d35_191614cuda3std6ranges3__45__cpo9iter_moveE - _ZN40_INTERNAL_76a61ef4_4_k_cu_e9da9d35_191614cuda3std3__48in_placeE)
_ZN40_INTERNAL_76a61ef4_4_k_cu_e9da9d35_191614cuda3std3__48in_placeE:
	.zero		1
	.type		_ZN40_INTERNAL_76a61ef4_4_k_cu_e9da9d35_191614cuda3std6ranges3__45__cpo9iter_moveE,@object
	.size		_ZN40_INTERNAL_76a61ef4_4_k_cu_e9da9d35_191614cuda3std6ranges3__45__cpo9iter_moveE,(_ZN40_INTERNAL_76a61ef4_4_k_cu_e9da9d35_191614cuda3std3__45__cpo5beginE - _ZN40_INTERNAL_76a61ef4_4_k_cu_e9da9d35_191614cuda3std6ranges3__45__cpo9iter_moveE)
_ZN40_INTERNAL_76a61ef4_4_k_cu_e9da9d35_191614cuda3std6ranges3__45__cpo9iter_moveE:
	.zero		1
	.type		_ZN40_INTERNAL_76a61ef4_4_k_cu_e9da9d35_191614cuda3std3__45__cpo5beginE,@object
	.size		_ZN40_INTERNAL_76a61ef4_4_k_cu_e9da9d35_191614cuda3std3__45__cpo5beginE,(_ZN40_INTERNAL_76a61ef4_4_k_cu_e9da9d35_191614cuda3std3__442_GLOBAL__N__76a61ef4_4_k_cu_e9da9d35_191616ignoreE - _ZN40_INTERNAL_76a61ef4_4_k_cu_e9da9d35_191614cuda3std3__45__cpo5beginE)
_ZN40_INTERNAL_76a61ef4_4_k_cu_e9da9d35_191614cuda3std3__45__cpo5beginE:
	.zero		1
	.type		_ZN40_INTERNAL_76a61ef4_4_k_cu_e9da9d35_191614cuda3std3__442_GLOBAL__N__76a61ef4_4_k_cu_e9da9d35_191616ignoreE,@object
	.size		_ZN40_INTERNAL_76a61ef4_4_k_cu_e9da9d35_191614cuda3std3__442_GLOBAL__N__76a61ef4_4_k_cu_e9da9d35_191616ignoreE,(_ZN40_INTERNAL_76a61ef4_4_k_cu_e9da9d35_191614cute7productE - _ZN40_INTERNAL_76a61ef4_4_k_cu_e9da9d35_191614cuda3std3__442_GLOBAL__N__76a61ef4_4_k_cu_e9da9d35_191616ignoreE)
_ZN40_INTERNAL_76a61ef4_4_k_cu_e9da9d35_191614cuda3std3__442_GLOBAL__N__76a61ef4_4_k_cu_e9da9d35_191616ignoreE:
	.zero		1
	.type		_ZN40_INTERNAL_76a61ef4_4_k_cu_e9da9d35_191614cute7productE,@object
	.size		_ZN40_INTERNAL_76a61ef4_4_k_cu_e9da9d35_191614cute7productE,(_ZN40_INTERNAL_76a61ef4_4_k_cu_e9da9d35_191614cuda3std3__45__cpo3endE - _ZN40_INTERNAL_76a61ef4_4_k_cu_e9da9d35_191614cute7productE)
_ZN40_INTERNAL_76a61ef4_4_k_cu_e9da9d35_191614cute7productE:
	.zero		1
	.type		_ZN40_INTERNAL_76a61ef4_4_k_cu_e9da9d35_191614cuda3std3__45__cpo3endE,@object
	.size		_ZN40_INTERNAL_76a61ef4_4_k_cu_e9da9d35_191614cuda3std3__45__cpo3endE,(_ZN40_INTERNAL_76a61ef4_4_k_cu_e9da9d35_191614cuda3std3__419piecewise_constructE - _ZN40_INTERNAL_76a61ef4_4_k_cu_e9da9d35_191614cuda3std3__45__cpo3endE)
_ZN40_INTERNAL_76a61ef4_4_k_cu_e9da9d35_191614cuda3std3__45__cpo3endE:
	.zero		1
	.type		_ZN40_INTERNAL_76a61ef4_4_k_cu_e9da9d35_191614cuda3std3__419piecewise_constructE,@object
	.size		_ZN40_INTERNAL_76a61ef4_4_k_cu_e9da9d35_191614cuda3std3__419piecewise_constructE,(_ZN40_INTERNAL_76a61ef4_4_k_cu_e9da9d35_191614cuda3std3__45__cpo4cendE - _ZN40_INTERNAL_76a61ef4_4_k_cu_e9da9d35_191614cuda3std3__419piecewise_constructE)
_ZN40_INTERNAL_76a61ef4_4_k_cu_e9da9d35_191614cuda3std3__419piecewise_constructE:
	.zero		1
	.type		_ZN40_INTERNAL_76a61ef4_4_k_cu_e9da9d35_191614cuda3std3__45__cpo4cendE,@object
	.size		_ZN40_INTERNAL_76a61ef4_4_k_cu_e9da9d35_191614cuda3std3__45__cpo4cendE,(_ZN40_INTERNAL_76a61ef4_4_k_cu_e9da9d35_191614cuda3std6ranges3__45__cpo4swapE - _ZN40_INTERNAL_76a61ef4_4_k_cu_e9da9d35_191614cuda3std3__45__cpo4cendE)
_ZN40_INTERNAL_76a61ef4_4_k_cu_e9da9d35_191614cuda3std3__45__cpo4cendE:
	.zero		1
	.type		_ZN40_INTERNAL_76a61ef4_4_k_cu_e9da9d35_191614cuda3std6ranges3__45__cpo4swapE,@object
	.size		_ZN40_INTERNAL_76a61ef4_4_k_cu_e9da9d35_191614cuda3std6ranges3__45__cpo4swapE,(.L_10 - _ZN40_INTERNAL_76a61ef4_4_k_cu_e9da9d35_191614cuda3std6ranges3__45__cpo4swapE)
_ZN40_INTERNAL_76a61ef4_4_k_cu_e9da9d35_191614cuda3std6ranges3__45__cpo4swapE:
	.zero		1
.L_10:


//--------------------- .nv.constant0._ZN7cutlass13device_kernelINS_4gemm6kernel13GemmUniversalIN4cute5tupleIJiiiiEEENS1_10collective13CollectiveMmaINS1_35MainloopSm100TmaUmmaWarpSpecializedILi43ELi2ELi4ENS5_IJNS4_1CILi1EEESB_SB_EEEEENS5_IJNSA_ILi128EEENSA_ILi32EEESF_EEEaNS5_IJlSB_lEEEaSH_NS4_8TiledMMAINS4_8MMA_AtomIJNS4_15SM100_MMA_S8_SSIaaiLi128ELi32ELNS4_4UMMA5MajorE0ELSM_0ELNSL_8SaturateE0EEEEEENS4_6LayoutISC_NS5_IJNSA_ILi0EEESR_SR_EEEEENS5_IJNS4_10UnderscoreESU_SU_EEEEENS4_13SM90_TMA_LOADENS4_14ComposedLayoutINS4_7SwizzleILi1ELi4ELi3EEENS4_18smem_ptr_flag_bitsILi8EEENSQ_INS5_IJNSA_ILi8EEESF_EEENS5_IJSF_SB_EEEEEEEvNS4_8identityESX_S17_vS18_EENS_8epilogue10collective18CollectiveEpilogueINS1A_23Sm100TmaWarpSpecializedILi1ELi1ELi32ELb0ELb0EEEJSG_NS5_IJNSQ_ISE_SB_EENSQ_ISF_SB_EEEEEaSH_aSH_NS1A_6fusion15FusionCallbacksIS1E_NS1I_17LinearCombinationIaiaiLNS_15FloatRoundStyleE2EEESG_S1H_JEEENS4_5SM1004TMEM4LOAD26SM100_TMEM_LOAD_32dp32b32xESX_S17_NS4_39AutoVectorizingCopyWithAssumedAlignmentILi128EEENS4_14SM90_TMA_STOREES17_S1T_S1T_EEEvvEEEEvNT_6ParamsE --------------------------
	.section	.nv.constant0._ZN7cutlass13device_kernelINS_4gemm6kernel13GemmUniversalIN4cute5tupleIJiiiiEEENS1_10collective13CollectiveMmaINS1_35MainloopSm100TmaUmmaWarpSpecializedILi43ELi2ELi4ENS5_IJNS4_1CILi1EEESB_SB_EEEEENS5_IJNSA_ILi128EEENSA_ILi32EEESF_EEEaNS5_IJlSB_lEEEaSH_NS4_8TiledMMAINS4_8MMA_AtomIJNS4_15SM100_MMA_S8_SSIaaiLi128ELi32ELNS4_4UMMA5MajorE0ELSM_0ELNSL_8SaturateE0EEEEEENS4_6LayoutISC_NS5_IJNSA_ILi0EEESR_SR_EEEEENS5_IJNS4_10UnderscoreESU_SU_EEEEENS4_13SM90_TMA_LOADENS4_14ComposedLayoutINS4_7SwizzleILi1ELi4ELi3EEENS4_18smem_ptr_flag_bitsILi8EEENSQ_INS5_IJNSA_ILi8EEESF_EEENS5_IJSF_SB_EEEEEEEvNS4_8identityESX_S17_vS18_EENS_8epilogue10collective18CollectiveEpilogueINS1A_23Sm100TmaWarpSpecializedILi1ELi1ELi32ELb0ELb0EEEJSG_NS5_IJNSQ_ISE_SB_EENSQ_ISF_SB_EEEEEaSH_aSH_NS1A_6fusion15FusionCallbacksIS1E_NS1I_17LinearCombinationIaiaiLNS_15FloatRoundStyleE2EEESG_S1H_JEEENS4_5SM1004TMEM4LOAD26SM100_TMEM_LOAD_32dp32b32xESX_S17_NS4_39AutoVectorizingCopyWithAssumedAlignmentILi128EEENS4_14SM90_TMA_STOREES17_S1T_S1T_EEEvvEEEEvNT_6ParamsE,"a",@progbits
	.sectionflags	@""
	.align	4
.nv.constant0._ZN7cutlass13device_kernelINS_4gemm6kernel13GemmUniversalIN4cute5tupleIJiiiiEEENS1_10collective13CollectiveMmaINS1_35MainloopSm100TmaUmmaWarpSpecializedILi43ELi2ELi4ENS5_IJNS4_1CILi1EEESB_SB_EEEEENS5_IJNSA_ILi128EEENSA_ILi32EEESF_EEEaNS5_IJlSB_lEEEaSH_NS4_8TiledMMAINS4_8MMA_AtomIJNS4_15SM100_MMA_S8_SSIaaiLi128ELi32ELNS4_4UMMA5MajorE0ELSM_0ELNSL_8SaturateE0EEEEEENS4_6LayoutISC_NS5_IJNSA_ILi0EEESR_SR_EEEEENS5_IJNS4_10UnderscoreESU_SU_EEEEENS4_13SM90_TMA_LOADENS4_14ComposedLayoutINS4_7SwizzleILi1ELi4ELi3EEENS4_18smem_ptr_flag_bitsILi8EEENSQ_INS5_IJNSA_ILi8EEESF_EEENS5_IJSF_SB_EEEEEEEvNS4_8identityESX_S17_vS18_EENS_8epilogue10collective18CollectiveEpilogueINS1A_23Sm100TmaWarpSpecializedILi1ELi1ELi32ELb0ELb0EEEJSG_NS5_IJNSQ_ISE_SB_EENSQ_ISF_SB_EEEEEaSH_aSH_NS1A_6fusion15FusionCallbacksIS1E_NS1I_17LinearCombinationIaiaiLNS_15FloatRoundStyleE2EEESG_S1H_JEEENS4_5SM1004TMEM4LOAD26SM100_TMEM_LOAD_32dp32b32xESX_S17_NS4_39AutoVectorizingCopyWithAssumedAlignmentILi128EEENS4_14SM90_TMA_STOREES17_S1T_S1T_EEEvvEEEEvNT_6ParamsE:
	.zero		2944


//--------------------- SYMBOLS --------------------------

	.type		.nv.reservedSmem.offset0,@object
	.size		.nv.reservedSmem.offset0,0x4
	.type		.nv.reservedSmem.cap,@object
	.size		.nv.reservedSmem.cap,0x4
	.type		__assertfail,@function
